//
// Generated by NVIDIA NVVM Compiler
//
// Compiler Build ID: CL-36424714
// Cuda compilation tools, release 13.0, V13.0.88
// Based on NVVM 20.0.0
//

.version 9.0
.target sm_100
.address_size 64

	// .globl	_Z11gelu_kernelPKfPfi

.visible .entry _Z11gelu_kernelPKfPfi(
	.param .u64 .ptr .align 1 _Z11gelu_kernelPKfPfi_param_0,
	.param .u64 .ptr .align 1 _Z11gelu_kernelPKfPfi_param_1,
	.param .u32 _Z11gelu_kernelPKfPfi_param_2
)
{
	.reg .pred 	%p<4>;
	.reg .b32 	%r<6>;
	.reg .b32 	%f<24>;
	.reg .b64 	%rd<8>;

	ld.param.u64 	%rd1, [_Z11gelu_kernelPKfPfi_param_0];
	ld.param.u64 	%rd2, [_Z11gelu_kernelPKfPfi_param_1];
	ld.param.u32 	%r2, [_Z11gelu_kernelPKfPfi_param_2];
	mov.u32 	%r3, %ctaid.x;
	mov.u32 	%r4, %ntid.x;
	mov.u32 	%r5, %tid.x;
	mad.lo.s32 	%r1, %r3, %r4, %r5;
	setp.ge.s32 	%p1, %r1, %r2;
	@%p1 bra 	$L__BB0_2;
	cvta.to.global.u64 	%rd3, %rd1;
	cvta.to.global.u64 	%rd4, %rd2;
	mul.wide.s32 	%rd5, %r1, 4;
	add.s64 	%rd6, %rd3, %rd5;
	ld.global.f32 	%f1, [%rd6];
	mul.f32 	%f2, %f1, %f1;
	mul.f32 	%f3, %f1, %f2;
	mul.f32 	%f4, %f1, 0f3F000000;
	fma.rn.f32 	%f5, %f3, 0f3D372713, %f1;
	mul.f32 	%f6, %f5, 0f3F4C422A;
	abs.f32 	%f7, %f6;
	mul.f32 	%f8, %f7, 0f4038AA3B;
	ex2.approx.ftz.f32 	%f9, %f8;
	add.f32 	%f10, %f9, 0f3F800000;
	rcp.approx.ftz.f32 	%f11, %f10;
	fma.rn.f32 	%f12, %f11, 0fC0000000, 0f3F800000;
	setp.ge.f32 	%p2, %f7, 0f41102CB4;
	selp.f32 	%f13, 0f3F800000, %f12, %p2;
	copysign.f32 	%f14, %f6, %f13;
	mul.f32 	%f15, %f6, %f6;
	fma.rn.f32 	%f16, %f15, 0f3C80F082, 0fBD563CAE;
	fma.rn.f32 	%f17, %f16, %f15, 0f3E085941;
	fma.rn.f32 	%f18, %f17, %f15, 0fBEAAA9ED;
	fma.rn.f32 	%f19, %f18, %f15, 0f00000000;
	fma.rn.f32 	%f20, %f19, %f6, %f6;
	setp.ge.f32 	%p3, %f7, 0f3F19999A;
	selp.f32 	%f21, %f14, %f20, %p3;
	add.f32 	%f22, %f21, 0f3F800000;
	mul.f32 	%f23, %f4, %f22;
	add.s64 	%rd7, %rd4, %rd5;
	st.global.f32 	[%rd7], %f23;
$L__BB0_2:
	ret;

}
	// .globl	_Z15add_bias_kernelPfPKfii
.visible .entry _Z15add_bias_kernelPfPKfii(
	.param .u64 .ptr .align 1 _Z15add_bias_kernelPfPKfii_param_0,
	.param .u64 .ptr .align 1 _Z15add_bias_kernelPfPKfii_param_1,
	.param .u32 _Z15add_bias_kernelPfPKfii_param_2,
	.param .u32 _Z15add_bias_kernelPfPKfii_param_3
)
{
	.reg .pred 	%p<4>;
	.reg .b32 	%r<9>;
	.reg .b32 	%f<4>;
	.reg .b64 	%rd<9>;

	ld.param.u64 	%rd1, [_Z15add_bias_kernelPfPKfii_param_0];
	ld.param.u64 	%rd2, [_Z15add_bias_kernelPfPKfii_param_1];
	ld.param.u32 	%r4, [_Z15add_bias_kernelPfPKfii_param_2];
	ld.param.u32 	%r3, [_Z15add_bias_kernelPfPKfii_param_3];
	mov.u32 	%r5, %ctaid.x;
	mov.u32 	%r6, %ntid.x;
	mov.u32 	%r7, %tid.x;
	mad.lo.s32 	%r1, %r5, %r6, %r7;
	mov.u32 	%r2, %ctaid.y;
	setp.ge.s32 	%p1, %r1, %r3;
	setp.ge.s32 	%p2, %r2, %r4;
	or.pred  	%p3, %p2, %p1;
	@%p3 bra 	$L__BB1_2;
	cvta.to.global.u64 	%rd3, %rd2;
	cvta.to.global.u64 	%rd4, %rd1;
	mul.wide.s32 	%rd5, %r1, 4;
	add.s64 	%rd6, %rd3, %rd5;
	ld.global.f32 	%f1, [%rd6];
	mad.lo.s32 	%r8, %r3, %r2, %r1;
	mul.wide.s32 	%rd7, %r8, 4;
	add.s64 	%rd8, %rd4, %rd7;
	ld.global.f32 	%f2, [%rd8];
	add.f32 	%f3, %f1, %f2;
	st.global.f32 	[%rd8], %f3;
$L__BB1_2:
	ret;

}
	// .globl	_Z18linear_gelu_kernelPKfS0_S0_Pfiiii
.visible .entry _Z18linear_gelu_kernelPKfS0_S0_Pfiiii(
	.param .u64 .ptr .align 1 _Z18linear_gelu_kernelPKfS0_S0_Pfiiii_param_0,
	.param .u64 .ptr .align 1 _Z18linear_gelu_kernelPKfS0_S0_Pfiiii_param_1,
	.param .u64 .ptr .align 1 _Z18linear_gelu_kernelPKfS0_S0_Pfiiii_param_2,
	.param .u64 .ptr .align 1 _Z18linear_gelu_kernelPKfS0_S0_Pfiiii_param_3,
	.param .u32 _Z18linear_gelu_kernelPKfS0_S0_Pfiiii_param_4,
	.param .u32 _Z18linear_gelu_kernelPKfS0_S0_Pfiiii_param_5,
	.param .u32 _Z18linear_gelu_kernelPKfS0_S0_Pfiiii_param_6,
	.param .u32 _Z18linear_gelu_kernelPKfS0_S0_Pfiiii_param_7
)
{
	.reg .pred 	%p<17>;
	.reg .b32 	%r<46>;
	.reg .b32 	%f<88>;
	.reg .b64 	%rd<44>;

	ld.param.u64 	%rd6, [_Z18linear_gelu_kernelPKfS0_S0_Pfiiii_param_0];
	ld.param.u64 	%rd7, [_Z18linear_gelu_kernelPKfS0_S0_Pfiiii_param_1];
	ld.param.u64 	%rd4, [_Z18linear_gelu_kernelPKfS0_S0_Pfiiii_param_2];
	ld.param.u64 	%rd5, [_Z18linear_gelu_kernelPKfS0_S0_Pfiiii_param_3];
	ld.param.u32 	%r25, [_Z18linear_gelu_kernelPKfS0_S0_Pfiiii_param_4];
	ld.param.u32 	%r22, [_Z18linear_gelu_kernelPKfS0_S0_Pfiiii_param_5];
	ld.param.u32 	%r23, [_Z18linear_gelu_kernelPKfS0_S0_Pfiiii_param_6];
	ld.param.u32 	%r24, [_Z18linear_gelu_kernelPKfS0_S0_Pfiiii_param_7];
	cvta.to.global.u64 	%rd1, %rd7;
	cvta.to.global.u64 	%rd2, %rd6;
	mov.u32 	%r1, %ctaid.z;
	mov.u32 	%r2, %ctaid.y;
	mov.u32 	%r26, %ctaid.x;
	mov.u32 	%r27, %ntid.x;
	mov.u32 	%r28, %tid.x;
	mad.lo.s32 	%r3, %r26, %r27, %r28;
	setp.ge.s32 	%p1, %r1, %r25;
	setp.ge.s32 	%p2, %r2, %r22;
	or.pred  	%p3, %p1, %p2;
	setp.ge.s32 	%p4, %r3, %r24;
	or.pred  	%p5, %p3, %p4;
	@%p5 bra 	$L__BB2_14;
	cvta.to.global.u64 	%rd8, %rd4;
	mul.lo.s32 	%r4, %r22, %r1;
	mul.wide.s32 	%rd9, %r3, 4;
	add.s64 	%rd10, %rd8, %rd9;
	ld.global.f32 	%f87, [%rd10];
	setp.lt.s32 	%p6, %r23, 1;
	@%p6 bra 	$L__BB2_13;
	add.s32 	%r30, %r4, %r2;
	mul.lo.s32 	%r5, %r30, %r23;
	and.b32  	%r6, %r23, 7;
	setp.lt.u32 	%p7, %r23, 8;
	mov.b32 	%r44, 0;
	@%p7 bra 	$L__BB2_5;
	and.b32  	%r44, %r23, 2147483640;
	neg.s32 	%r42, %r44;
	shl.b32 	%r9, %r24, 3;
	add.s64 	%rd3, %rd2, 16;
	mul.wide.s32 	%rd15, %r24, 4;
	mov.u32 	%r40, %r5;
	mov.u32 	%r41, %r3;
$L__BB2_4:
	.pragma "nounroll";
	mul.wide.s32 	%rd11, %r40, 4;
	add.s64 	%rd12, %rd3, %rd11;
	ld.global.f32 	%f15, [%rd12+-16];
	mul.wide.s32 	%rd13, %r41, 4;
	add.s64 	%rd14, %rd1, %rd13;
	ld.global.f32 	%f16, [%rd14];
	fma.rn.f32 	%f17, %f15, %f16, %f87;
	ld.global.f32 	%f18, [%rd12+-12];
	add.s64 	%rd16, %rd14, %rd15;
	ld.global.f32 	%f19, [%rd16];
	fma.rn.f32 	%f20, %f18, %f19, %f17;
	ld.global.f32 	%f21, [%rd12+-8];
	add.s64 	%rd17, %rd16, %rd15;
	ld.global.f32 	%f22, [%rd17];
	fma.rn.f32 	%f23, %f21, %f22, %f20;
	ld.global.f32 	%f24, [%rd12+-4];
	add.s64 	%rd18, %rd17, %rd15;
	ld.global.f32 	%f25, [%rd18];
	fma.rn.f32 	%f26, %f24, %f25, %f23;
	ld.global.f32 	%f27, [%rd12];
	add.s64 	%rd19, %rd18, %rd15;
	ld.global.f32 	%f28, [%rd19];
	fma.rn.f32 	%f29, %f27, %f28, %f26;
	ld.global.f32 	%f30, [%rd12+4];
	add.s64 	%rd20, %rd19, %rd15;
	ld.global.f32 	%f31, [%rd20];
	fma.rn.f32 	%f32, %f30, %f31, %f29;
	ld.global.f32 	%f33, [%rd12+8];
	add.s64 	%rd21, %rd20, %rd15;
	ld.global.f32 	%f34, [%rd21];
	fma.rn.f32 	%f35, %f33, %f34, %f32;
	ld.global.f32 	%f36, [%rd12+12];
	add.s64 	%rd22, %rd21, %rd15;
	ld.global.f32 	%f37, [%rd22];
	fma.rn.f32 	%f87, %f36, %f37, %f35;
	add.s32 	%r42, %r42, 8;
	add.s32 	%r41, %r41, %r9;
	add.s32 	%r40, %r40, 8;
	setp.ne.s32 	%p8, %r42, 0;
	@%p8 bra 	$L__BB2_4;
$L__BB2_5:
	setp.eq.s32 	%p9, %r6, 0;
	@%p9 bra 	$L__BB2_13;
	and.b32  	%r17, %r23, 3;
	setp.lt.u32 	%p10, %r6, 4;
	@%p10 bra 	$L__BB2_8;
	add.s32 	%r31, %r5, %r44;
	mul.wide.s32 	%rd23, %r31, 4;
	add.s64 	%rd24, %rd2, %rd23;
	ld.global.f32 	%f39, [%rd24];
	mad.lo.s32 	%r32, %r44, %r24, %r3;
	mul.wide.s32 	%rd25, %r32, 4;
	add.s64 	%rd26, %rd1, %rd25;
	ld.global.f32 	%f40, [%rd26];
	fma.rn.f32 	%f41, %f39, %f40, %f87;
	ld.global.f32 	%f42, [%rd24+4];
	mul.wide.s32 	%rd27, %r24, 4;
	add.s64 	%rd28, %rd26, %rd27;
	ld.global.f32 	%f43, [%rd28];
	fma.rn.f32 	%f44, %f42, %f43, %f41;
	ld.global.f32 	%f45, [%rd24+8];
	add.s64 	%rd29, %rd28, %rd27;
	ld.global.f32 	%f46, [%rd29];
	fma.rn.f32 	%f47, %f45, %f46, %f44;
	ld.global.f32 	%f48, [%rd24+12];
	add.s64 	%rd30, %rd29, %rd27;
	ld.global.f32 	%f49, [%rd30];
	fma.rn.f32 	%f87, %f48, %f49, %f47;
	add.s32 	%r44, %r44, 4;
$L__BB2_8:
	setp.eq.s32 	%p11, %r17, 0;
	@%p11 bra 	$L__BB2_13;
	setp.eq.s32 	%p12, %r17, 1;
	@%p12 bra 	$L__BB2_11;
	add.s32 	%r33, %r5, %r44;
	mul.wide.s32 	%rd31, %r33, 4;
	add.s64 	%rd32, %rd2, %rd31;
	ld.global.f32 	%f51, [%rd32];
	mad.lo.s32 	%r34, %r44, %r24, %r3;
	mul.wide.s32 	%rd33, %r34, 4;
	add.s64 	%rd34, %rd1, %rd33;
	ld.global.f32 	%f52, [%rd34];
	fma.rn.f32 	%f53, %f51, %f52, %f87;
	ld.global.f32 	%f54, [%rd32+4];
	mul.wide.s32 	%rd35, %r24, 4;
	add.s64 	%rd36, %rd34, %rd35;
	ld.global.f32 	%f55, [%rd36];
	fma.rn.f32 	%f87, %f54, %f55, %f53;
	add.s32 	%r44, %r44, 2;
$L__BB2_11:
	and.b32  	%r35, %r23, 1;
	setp.eq.b32 	%p13, %r35, 1;
	not.pred 	%p14, %p13;
	@%p14 bra 	$L__BB2_13;
	add.s32 	%r36, %r5, %r44;
	mul.wide.s32 	%rd37, %r36, 4;
	add.s64 	%rd38, %rd2, %rd37;
	ld.global.f32 	%f56, [%rd38];
	mad.lo.s32 	%r37, %r44, %r24, %r3;
	mul.wide.s32 	%rd39, %r37, 4;
	add.s64 	%rd40, %rd1, %rd39;
	ld.global.f32 	%f57, [%rd40];
	fma.rn.f32 	%f87, %f56, %f57, %f87;
$L__BB2_13:
	mul.f32 	%f58, %f87, %f87;
	mul.f32 	%f59, %f87, %f58;
	mul.f32 	%f60, %f87, 0f3F000000;
	fma.rn.f32 	%f61, %f59, 0f3D372713, %f87;
	mul.f32 	%f62, %f61, 0f3F4C422A;
	abs.f32 	%f63, %f62;
	mul.f32 	%f64, %f63, 0f4038AA3B;
	ex2.approx.ftz.f32 	%f65, %f64;
	add.f32 	%f66, %f65, 0f3F800000;
	rcp.approx.ftz.f32 	%f67, %f66;
	fma.rn.f32 	%f68, %f67, 0fC0000000, 0f3F800000;
	setp.ge.f32 	%p15, %f63, 0f41102CB4;
	selp.f32 	%f69, 0f3F800000, %f68, %p15;
	copysign.f32 	%f70, %f62, %f69;
	mul.f32 	%f71, %f62, %f62;
	fma.rn.f32 	%f72, %f71, 0f3C80F082, 0fBD563CAE;
	fma.rn.f32 	%f73, %f72, %f71, 0f3E085941;
	fma.rn.f32 	%f74, %f73, %f71, 0fBEAAA9ED;
	fma.rn.f32 	%f75, %f74, %f71, 0f00000000;
	fma.rn.f32 	%f76, %f75, %f62, %f62;
	setp.ge.f32 	%p16, %f63, 0f3F19999A;
	selp.f32 	%f77, %f70, %f76, %p16;
	add.f32 	%f78, %f77, 0f3F800000;
	mul.f32 	%f79, %f60, %f78;
	add.s32 	%r38, %r4, %r2;
	mad.lo.s32 	%r39, %r38, %r24, %r3;
	cvta.to.global.u64 	%rd41, %rd5;
	mul.wide.s32 	%rd42, %r39, 4;
	add.s64 	%rd43, %rd41, %rd42;
	st.global.f32 	[%rd43], %f79;
$L__BB2_14:
	ret;

}
	// .globl	_Z13linear_kernelPKfS0_S0_Pfiiii
.visible .entry _Z13linear_kernelPKfS0_S0_Pfiiii(
	.param .u64 .ptr .align 1 _Z13linear_kernelPKfS0_S0_Pfiiii_param_0,
	.param .u64 .ptr .align 1 _Z13linear_kernelPKfS0_S0_Pfiiii_param_1,
	.param .u64 .ptr .align 1 _Z13linear_kernelPKfS0_S0_Pfiiii_param_2,
	.param .u64 .ptr .align 1 _Z13linear_kernelPKfS0_S0_Pfiiii_param_3,
	.param .u32 _Z13linear_kernelPKfS0_S0_Pfiiii_param_4,
	.param .u32 _Z13linear_kernelPKfS0_S0_Pfiiii_param_5,
	.param .u32 _Z13linear_kernelPKfS0_S0_Pfiiii_param_6,
	.param .u32 _Z13linear_kernelPKfS0_S0_Pfiiii_param_7
)
{
	.reg .pred 	%p<15>;
	.reg .b32 	%r<46>;
	.reg .b32 	%f<66>;
	.reg .b64 	%rd<44>;

	ld.param.u64 	%rd6, [_Z13linear_kernelPKfS0_S0_Pfiiii_param_0];
	ld.param.u64 	%rd7, [_Z13linear_kernelPKfS0_S0_Pfiiii_param_1];
	ld.param.u64 	%rd4, [_Z13linear_kernelPKfS0_S0_Pfiiii_param_2];
	ld.param.u64 	%rd5, [_Z13linear_kernelPKfS0_S0_Pfiiii_param_3];
	ld.param.u32 	%r25, [_Z13linear_kernelPKfS0_S0_Pfiiii_param_4];
	ld.param.u32 	%r22, [_Z13linear_kernelPKfS0_S0_Pfiiii_param_5];
	ld.param.u32 	%r23, [_Z13linear_kernelPKfS0_S0_Pfiiii_param_6];
	ld.param.u32 	%r24, [_Z13linear_kernelPKfS0_S0_Pfiiii_param_7];
	cvta.to.global.u64 	%rd1, %rd7;
	cvta.to.global.u64 	%rd2, %rd6;
	mov.u32 	%r1, %ctaid.z;
	mov.u32 	%r2, %ctaid.y;
	mov.u32 	%r26, %ctaid.x;
	mov.u32 	%r27, %ntid.x;
	mov.u32 	%r28, %tid.x;
	mad.lo.s32 	%r3, %r26, %r27, %r28;
	setp.ge.s32 	%p1, %r1, %r25;
	setp.ge.s32 	%p2, %r2, %r22;
	or.pred  	%p3, %p1, %p2;
	setp.ge.s32 	%p4, %r3, %r24;
	or.pred  	%p5, %p3, %p4;
	@%p5 bra 	$L__BB3_14;
	cvta.to.global.u64 	%rd8, %rd4;
	mul.lo.s32 	%r4, %r22, %r1;
	mul.wide.s32 	%rd9, %r3, 4;
	add.s64 	%rd10, %rd8, %rd9;
	ld.global.f32 	%f65, [%rd10];
	setp.lt.s32 	%p6, %r23, 1;
	@%p6 bra 	$L__BB3_13;
	add.s32 	%r30, %r4, %r2;
	mul.lo.s32 	%r5, %r30, %r23;
	and.b32  	%r6, %r23, 7;
	setp.lt.u32 	%p7, %r23, 8;
	mov.b32 	%r44, 0;
	@%p7 bra 	$L__BB3_5;
	and.b32  	%r44, %r23, 2147483640;
	neg.s32 	%r42, %r44;
	shl.b32 	%r9, %r24, 3;
	add.s64 	%rd3, %rd2, 16;
	mul.wide.s32 	%rd15, %r24, 4;
	mov.u32 	%r40, %r5;
	mov.u32 	%r41, %r3;
$L__BB3_4:
	.pragma "nounroll";
	mul.wide.s32 	%rd11, %r40, 4;
	add.s64 	%rd12, %rd3, %rd11;
	ld.global.f32 	%f15, [%rd12+-16];
	mul.wide.s32 	%rd13, %r41, 4;
	add.s64 	%rd14, %rd1, %rd13;
	ld.global.f32 	%f16, [%rd14];
	fma.rn.f32 	%f17, %f15, %f16, %f65;
	ld.global.f32 	%f18, [%rd12+-12];
	add.s64 	%rd16, %rd14, %rd15;
	ld.global.f32 	%f19, [%rd16];
	fma.rn.f32 	%f20, %f18, %f19, %f17;
	ld.global.f32 	%f21, [%rd12+-8];
	add.s64 	%rd17, %rd16, %rd15;
	ld.global.f32 	%f22, [%rd17];
	fma.rn.f32 	%f23, %f21, %f22, %f20;
	ld.global.f32 	%f24, [%rd12+-4];
	add.s64 	%rd18, %rd17, %rd15;
	ld.global.f32 	%f25, [%rd18];
	fma.rn.f32 	%f26, %f24, %f25, %f23;
	ld.global.f32 	%f27, [%rd12];
	add.s64 	%rd19, %rd18, %rd15;
	ld.global.f32 	%f28, [%rd19];
	fma.rn.f32 	%f29, %f27, %f28, %f26;
	ld.global.f32 	%f30, [%rd12+4];
	add.s64 	%rd20, %rd19, %rd15;
	ld.global.f32 	%f31, [%rd20];
	fma.rn.f32 	%f32, %f30, %f31, %f29;
	ld.global.f32 	%f33, [%rd12+8];
	add.s64 	%rd21, %rd20, %rd15;
	ld.global.f32 	%f34, [%rd21];
	fma.rn.f32 	%f35, %f33, %f34, %f32;
	ld.global.f32 	%f36, [%rd12+12];
	add.s64 	%rd22, %rd21, %rd15;
	ld.global.f32 	%f37, [%rd22];
	fma.rn.f32 	%f65, %f36, %f37, %f35;
	add.s32 	%r42, %r42, 8;
	add.s32 	%r41, %r41, %r9;
	add.s32 	%r40, %r40, 8;
	setp.ne.s32 	%p8, %r42, 0;
	@%p8 bra 	$L__BB3_4;
$L__BB3_5:
	setp.eq.s32 	%p9, %r6, 0;
	@%p9 bra 	$L__BB3_13;
	and.b32  	%r17, %r23, 3;
	setp.lt.u32 	%p10, %r6, 4;
	@%p10 bra 	$L__BB3_8;
	add.s32 	%r31, %r5, %r44;
	mul.wide.s32 	%rd23, %r31, 4;
	add.s64 	%rd24, %rd2, %rd23;
	ld.global.f32 	%f39, [%rd24];
	mad.lo.s32 	%r32, %r44, %r24, %r3;
	mul.wide.s32 	%rd25, %r32, 4;
	add.s64 	%rd26, %rd1, %rd25;
	ld.global.f32 	%f40, [%rd26];
	fma.rn.f32 	%f41, %f39, %f40, %f65;
	ld.global.f32 	%f42, [%rd24+4];
	mul.wide.s32 	%rd27, %r24, 4;
	add.s64 	%rd28, %rd26, %rd27;
	ld.global.f32 	%f43, [%rd28];
	fma.rn.f32 	%f44, %f42, %f43, %f41;
	ld.global.f32 	%f45, [%rd24+8];
	add.s64 	%rd29, %rd28, %rd27;
	ld.global.f32 	%f46, [%rd29];
	fma.rn.f32 	%f47, %f45, %f46, %f44;
	ld.global.f32 	%f48, [%rd24+12];
	add.s64 	%rd30, %rd29, %rd27;
	ld.global.f32 	%f49, [%rd30];
	fma.rn.f32 	%f65, %f48, %f49, %f47;
	add.s32 	%r44, %r44, 4;
$L__BB3_8:
	setp.eq.s32 	%p11, %r17, 0;
	@%p11 bra 	$L__BB3_13;
	setp.eq.s32 	%p12, %r17, 1;
	@%p12 bra 	$L__BB3_11;
	add.s32 	%r33, %r5, %r44;
	mul.wide.s32 	%rd31, %r33, 4;
	add.s64 	%rd32, %rd2, %rd31;
	ld.global.f32 	%f51, [%rd32];
	mad.lo.s32 	%r34, %r44, %r24, %r3;
	mul.wide.s32 	%rd33, %r34, 4;
	add.s64 	%rd34, %rd1, %rd33;
	ld.global.f32 	%f52, [%rd34];
	fma.rn.f32 	%f53, %f51, %f52, %f65;
	ld.global.f32 	%f54, [%rd32+4];
	mul.wide.s32 	%rd35, %r24, 4;
	add.s64 	%rd36, %rd34, %rd35;
	ld.global.f32 	%f55, [%rd36];
	fma.rn.f32 	%f65, %f54, %f55, %f53;
	add.s32 	%r44, %r44, 2;
$L__BB3_11:
	and.b32  	%r35, %r23, 1;
	setp.eq.b32 	%p13, %r35, 1;
	not.pred 	%p14, %p13;
	@%p14 bra 	$L__BB3_13;
	add.s32 	%r36, %r5, %r44;
	mul.wide.s32 	%rd37, %r36, 4;
	add.s64 	%rd38, %rd2, %rd37;
	ld.global.f32 	%f56, [%rd38];
	mad.lo.s32 	%r37, %r44, %r24, %r3;
	mul.wide.s32 	%rd39, %r37, 4;
	add.s64 	%rd40, %rd1, %rd39;
	ld.global.f32 	%f57, [%rd40];
	fma.rn.f32 	%f65, %f56, %f57, %f65;
$L__BB3_13:
	add.s32 	%r38, %r4, %r2;
	mad.lo.s32 	%r39, %r38, %r24, %r3;
	cvta.to.global.u64 	%rd41, %rd5;
	mul.wide.s32 	%rd42, %r39, 4;
	add.s64 	%rd43, %rd41, %rd42;
	st.global.f32 	[%rd43], %f65;
$L__BB3_14:
	ret;

}


// ===== COMPILED SASS (sm_100) =====

	.target	sm_100

	.elftype	@"ET_EXEC"


//--------------------- .note.nv.tkinfo           --------------------------
	.section	.note.nv.tkinfo,"",@"SHT_NOTE"
	.sectionflags	@"SHF_NOTE_NV_TKINFO"
	.tkinfo
        /*0018*/ 	.word	0x00000002
        /*0030*/ 	.string	""
        /*0030*/ 	.string	"ptxas"
        /*0030*/ 	.string	"Cuda compilation tools, release 13.0, V13.0.88"
        /*0030*/ 	.string	"Build cuda_13.0.r13.0/compiler.36424714_0"
        /*0030*/ 	.string	"-arch sm_100 -m 64 "



//--------------------- .note.nv.cuinfo           --------------------------
	.section	.note.nv.cuinfo,"",@"SHT_NOTE"
	.sectionflags	@"SHF_NOTE_NV_CUINFO"
        /*0018*/ 	.short	0x0002
        /*001a*/ 	.short	0x0064
        /*001c*/ 	.short	0x0082
	.zero		2


//--------------------- .nv.info                  --------------------------
	.section	.nv.info,"",@"SHT_CUDA_INFO"
	.align	4


	//----- nvinfo : EIATTR_REGCOUNT
	.align		4
        /*0000*/ 	.byte	0x04, 0x2f
        /*0002*/ 	.short	(.L_1 - .L_0)
	.align		4
.L_0:
        /*0004*/ 	.word	index@(_Z11gelu_kernelPKfPfi)
        /*0008*/ 	.word	0x0000000e


	//----- nvinfo : EIATTR_FRAME_SIZE
	.align		4
.L_1:
        /*000c*/ 	.byte	0x04, 0x11
        /*000e*/ 	.short	(.L_3 - .L_2)
	.align		4
.L_2:
        /*0010*/ 	.word	index@(_Z11gelu_kernelPKfPfi)
        /*0014*/ 	.word	0x00000000


	//----- nvinfo : EIATTR_REGCOUNT
	.align		4
.L_3:
        /*0018*/ 	.byte	0x04, 0x2f
        /*001a*/ 	.short	(.L_5 - .L_4)
	.align		4
.L_4:
        /*001c*/ 	.word	index@(_Z15add_bias_kernelPfPKfii)
        /*0020*/ 	.word	0x0000000a


	//----- nvinfo : EIATTR_FRAME_SIZE
	.align		4
.L_5:
        /*0024*/ 	.byte	0x04, 0x11
        /*0026*/ 	.short	(.L_7 - .L_6)
	.align		4
.L_6:
        /*0028*/ 	.word	index@(_Z15add_bias_kernelPfPKfii)
        /*002c*/ 	.word	0x00000000


	//----- nvinfo : EIATTR_REGCOUNT
	.align		4
.L_7:
        /*0030*/ 	.byte	0x04, 0x2f
        /*0032*/ 	.short	(.L_9 - .L_8)
	.align		4
.L_8:
        /*0034*/ 	.word	index@(_Z18linear_gelu_kernelPKfS0_S0_Pfiiii)
        /*0038*/ 	.word	0x00000020


	//----- nvinfo : EIATTR_FRAME_SIZE
	.align		4
.L_9:
        /*003c*/ 	.byte	0x04, 0x11
        /*003e*/ 	.short	(.L_11 - .L_10)
	.align		4
.L_10:
        /*0040*/ 	.word	index@(_Z18linear_gelu_kernelPKfS0_S0_Pfiiii)
        /*0044*/ 	.word	0x00000000


	//----- nvinfo : EIATTR_REGCOUNT
	.align		4
.L_11:
        /*0048*/ 	.byte	0x04, 0x2f
        /*004a*/ 	.short	(.L_13 - .L_12)
	.align		4
.L_12:
        /*004c*/ 	.word	index@(_Z13linear_kernelPKfS0_S0_Pfiiii)
        /*0050*/ 	.word	0x00000020


	//----- nvinfo : EIATTR_FRAME_SIZE
	.align		4
.L_13:
        /*0054*/ 	.byte	0x04, 0x11
        /*0056*/ 	.short	(.L_15 - .L_14)
	.align		4
.L_14:
        /*0058*/ 	.word	index@(_Z13linear_kernelPKfS0_S0_Pfiiii)
        /*005c*/ 	.word	0x00000000


	//----- nvinfo : EIATTR_MIN_STACK_SIZE
	.align		4
.L_15:
        /*0060*/ 	.byte	0x04, 0x12
        /*0062*/ 	.short	(.L_17 - .L_16)
	.align		4
.L_16:
        /*0064*/ 	.word	index@(_Z13linear_kernelPKfS0_S0_Pfiiii)
        /*0068*/ 	.word	0x00000000


	//----- nvinfo : EIATTR_MIN_STACK_SIZE
	.align		4
.L_17:
        /*006c*/ 	.byte	0x04, 0x12
        /*006e*/ 	.short	(.L_19 - .L_18)
	.align		4
.L_18:
        /*0070*/ 	.word	index@(_Z18linear_gelu_kernelPKfS0_S0_Pfiiii)
        /*0074*/ 	.word	0x00000000


	//----- nvinfo : EIATTR_MIN_STACK_SIZE
	.align		4
.L_19:
        /*0078*/ 	.byte	0x04, 0x12
        /*007a*/ 	.short	(.L_21 - .L_20)
	.align		4
.L_20:
        /*007c*/ 	.word	index@(_Z15add_bias_kernelPfPKfii)
        /*0080*/ 	.word	0x00000000


	//----- nvinfo : EIATTR_MIN_STACK_SIZE
	.align		4
.L_21:
        /*0084*/ 	.byte	0x04, 0x12
        /*0086*/ 	.short	(.L_23 - .L_22)
	.align		4
.L_22:
        /*0088*/ 	.word	index@(_Z11gelu_kernelPKfPfi)
        /*008c*/ 	.word	0x00000000
.L_23:


//--------------------- .nv.compat                --------------------------
	.section	.nv.compat,"",@"SHT_CUDA_COMPAT_INFO"
	.align	4
        /*0000*/ 	.byte	0x02, 0x09, 0x00, 0x00, 0x02, 0x02, 0x01, 0x00, 0x02, 0x05, 0x05, 0x00, 0x03, 0x07, 0x01, 0x01
        /*0010*/ 	.byte	0x02, 0x03, 0x00, 0x00, 0x02, 0x06, 0x01, 0x00, 0x04, 0x0b, 0x08, 0x00, 0x01, 0x00, 0x00, 0x00
        /*0020*/ 	.byte	0x00, 0x00, 0x00, 0x00


//--------------------- .nv.info._Z13linear_kernelPKfS0_S0_Pfiiii --------------------------
	.section	.nv.info._Z13linear_kernelPKfS0_S0_Pfiiii,"",@"SHT_CUDA_INFO"
	.sectionflags	@""
	.align	4


	//----- nvinfo : EIATTR_CUDA_API_VERSION
	.align		4
        /*0000*/ 	.byte	0x04, 0x37
        /*0002*/ 	.short	(.L_25 - .L_24)
.L_24:
        /*0004*/ 	.word	0x00000082


	//----- nvinfo : EIATTR_KPARAM_INFO
	.align		4
.L_25:
        /*0008*/ 	.byte	0x04, 0x17
        /*000a*/ 	.short	(.L_27 - .L_26)
.L_26:
        /*000c*/ 	.word	0x00000000
        /*0010*/ 	.short	0x0007
        /*0012*/ 	.short	0x002c
        /*0014*/ 	.byte	0x00, 0xf0, 0x11, 0x00


	//----- nvinfo : EIATTR_KPARAM_INFO
	.align		4
.L_27:
        /*0018*/ 	.byte	0x04, 0x17
        /*001a*/ 	.short	(.L_29 - .L_28)
.L_28:
        /*001c*/ 	.word	0x00000000
        /*0020*/ 	.short	0x0006
        /*0022*/ 	.short	0x0028
        /*0024*/ 	.byte	0x00, 0xf0, 0x11, 0x00


	//----- nvinfo : EIATTR_KPARAM_INFO
	.align		4
.L_29:
        /*0028*/ 	.byte	0x04, 0x17
        /*002a*/ 	.short	(.L_31 - .L_30)
.L_30:
        /*002c*/ 	.word	0x00000000
        /*0030*/ 	.short	0x0005
        /*0032*/ 	.short	0x0024
        /*0034*/ 	.byte	0x00, 0xf0, 0x11, 0x00


	//----- nvinfo : EIATTR_KPARAM_INFO
	.align		4
.L_31:
        /*0038*/ 	.byte	0x04, 0x17
        /*003a*/ 	.short	(.L_33 - .L_32)
.L_32:
        /*003c*/ 	.word	0x00000000
        /*0040*/ 	.short	0x0004
        /*0042*/ 	.short	0x0020
        /*0044*/ 	.byte	0x00, 0xf0, 0x11, 0x00


	//----- nvinfo : EIATTR_KPARAM_INFO
	.align		4
.L_33:
        /*0048*/ 	.byte	0x04, 0x17
        /*004a*/ 	.short	(.L_35 - .L_34)
.L_34:
        /*004c*/ 	.word	0x00000000
        /*0050*/ 	.short	0x0003
        /*0052*/ 	.short	0x0018
        /*0054*/ 	.byte	0x00, 0xf5, 0x21, 0x00


	//----- nvinfo : EIATTR_KPARAM_INFO
	.align		4
.L_35:
        /*0058*/ 	.byte	0x04, 0x17
        /*005a*/ 	.short	(.L_37 - .L_36)
.L_36:
        /*005c*/ 	.word	0x00000000
        /*0060*/ 	.short	0x0002
        /*0062*/ 	.short	0x0010
        /*0064*/ 	.byte	0x00, 0xf5, 0x21, 0x00


	//----- nvinfo : EIATTR_KPARAM_INFO
	.align		4
.L_37:
        /*0068*/ 	.byte	0x04, 0x17
        /*006a*/ 	.short	(.L_39 - .L_38)
.L_38:
        /*006c*/ 	.word	0x00000000
        /*0070*/ 	.short	0x0001
        /*0072*/ 	.short	0x0008
        /*0074*/ 	.byte	0x00, 0xf5, 0x21, 0x00


	//----- nvinfo : EIATTR_KPARAM_INFO
	.align		4
.L_39:
        /*0078*/ 	.byte	0x04, 0x17
        /*007a*/ 	.short	(.L_41 - .L_40)
.L_40:
        /*007c*/ 	.word	0x00000000
        /*0080*/ 	.short	0x0000
        /*0082*/ 	.short	0x0000
        /*0084*/ 	.byte	0x00, 0xf5, 0x21, 0x00


	//----- nvinfo : EIATTR_SPARSE_MMA_MASK
	.align		4
.L_41:
        /*0088*/ 	.byte	0x03, 0x50
        /*008a*/ 	.short	0x0000


	//----- nvinfo : EIATTR_MAXREG_COUNT
	.align		4
        /*008c*/ 	.byte	0x03, 0x1b
        /*008e*/ 	.short	0x00ff


	//----- nvinfo : EIATTR_MERCURY_ISA_VERSION
	.align		4
        /*0090*/ 	.byte	0x03, 0x5f
        /*0092*/ 	.short	0x0101


	//----- nvinfo : EIATTR_VRC_CTA_INIT_COUNT
	.align		4
        /*0094*/ 	.byte	0x02, 0x4a
	.zero		1
	.zero		1


	//----- nvinfo : EIATTR_EXIT_INSTR_OFFSETS
	.align		4
        /*0098*/ 	.byte	0x04, 0x1c
        /*009a*/ 	.short	(.L_43 - .L_42)


	//   ....[0]....
.L_42:
        /*009c*/ 	.word	0x000000c0


	//   ....[1]....
        /*00a0*/ 	.word	0x00000860


	//----- nvinfo : EIATTR_CBANK_PARAM_SIZE
	.align		4
.L_43:
        /*00a4*/ 	.byte	0x03, 0x19
        /*00a6*/ 	.short	0x0030


	//----- nvinfo : EIATTR_PARAM_CBANK
	.align		4
        /*00a8*/ 	.byte	0x04, 0x0a
        /*00aa*/ 	.short	(.L_45 - .L_44)
	.align		4
.L_44:
        /*00ac*/ 	.word	index@(.nv.constant0._Z13linear_kernelPKfS0_S0_Pfiiii)
        /*00b0*/ 	.short	0x0380
        /*00b2*/ 	.short	0x0030


	//----- nvinfo : EIATTR_SW_WAR
	.align		4
.L_45:
        /*00b4*/ 	.byte	0x04, 0x36
        /*00b6*/ 	.short	(.L_47 - .L_46)
.L_46:
        /*00b8*/ 	.word	0x00000008
.L_47:


//--------------------- .nv.info._Z18linear_gelu_kernelPKfS0_S0_Pfiiii --------------------------
	.section	.nv.info._Z18linear_gelu_kernelPKfS0_S0_Pfiiii,"",@"SHT_CUDA_INFO"
	.sectionflags	@""
	.align	4


	//----- nvinfo : EIATTR_CUDA_API_VERSION
	.align		4
        /*0000*/ 	.byte	0x04, 0x37
        /*0002*/ 	.short	(.L_49 - .L_48)
.L_48:
        /*0004*/ 	.word	0x00000082


	//----- nvinfo : EIATTR_KPARAM_INFO
	.align		4
.L_49:
        /*0008*/ 	.byte	0x04, 0x17
        /*000a*/ 	.short	(.L_51 - .L_50)
.L_50:
        /*000c*/ 	.word	0x00000000
        /*0010*/ 	.short	0x0007
        /*0012*/ 	.short	0x002c
        /*0014*/ 	.byte	0x00, 0xf0, 0x11, 0x00


	//----- nvinfo : EIATTR_KPARAM_INFO
	.align		4
.L_51:
        /*0018*/ 	.byte	0x04, 0x17
        /*001a*/ 	.short	(.L_53 - .L_52)
.L_52:
        /*001c*/ 	.word	0x00000000
        /*0020*/ 	.short	0x0006
        /*0022*/ 	.short	0x0028
        /*0024*/ 	.byte	0x00, 0xf0, 0x11, 0x00


	//----- nvinfo : EIATTR_KPARAM_INFO
	.align		4
.L_53:
        /*0028*/ 	.byte	0x04, 0x17
        /*002a*/ 	.short	(.L_55 - .L_54)
.L_54:
        /*002c*/ 	.word	0x00000000
        /*0030*/ 	.short	0x0005
        /*0032*/ 	.short	0x0024
        /*0034*/ 	.byte	0x00, 0xf0, 0x11, 0x00


	//----- nvinfo : EIATTR_KPARAM_INFO
	.align		4
.L_55:
        /*0038*/ 	.byte	0x04, 0x17
        /*003a*/ 	.short	(.L_57 - .L_56)
.L_56:
        /*003c*/ 	.word	0x00000000
        /*0040*/ 	.short	0x0004
        /*0042*/ 	.short	0x0020
        /*0044*/ 	.byte	0x00, 0xf0, 0x11, 0x00


	//----- nvinfo : EIATTR_KPARAM_INFO
	.align		4
.L_57:
        /*0048*/ 	.byte	0x04, 0x17
        /*004a*/ 	.short	(.L_59 - .L_58)
.L_58:
        /*004c*/ 	.word	0x00000000
        /*0050*/ 	.short	0x0003
        /*0052*/ 	.short	0x0018
        /*0054*/ 	.byte	0x00, 0xf5, 0x21, 0x00


	//----- nvinfo : EIATTR_KPARAM_INFO
	.align		4
.L_59:
        /*0058*/ 	.byte	0x04, 0x17
        /*005a*/ 	.short	(.L_61 - .L_60)
.L_60:
        /*005c*/ 	.word	0x00000000
        /*0060*/ 	.short	0x0002
        /*0062*/ 	.short	0x0010
        /*0064*/ 	.byte	0x00, 0xf5, 0x21, 0x00


	//----- nvinfo : EIATTR_KPARAM_INFO
	.align		4
.L_61:
        /*0068*/ 	.byte	0x04, 0x17
        /*006a*/ 	.short	(.L_63 - .L_62)
.L_62:
        /*006c*/ 	.word	0x00000000
        /*0070*/ 	.short	0x0001
        /*0072*/ 	.short	0x0008
        /*0074*/ 	.byte	0x00, 0xf5, 0x21, 0x00


	//----- nvinfo : EIATTR_KPARAM_INFO
	.align		4
.L_63:
        /*0078*/ 	.byte	0x04, 0x17
        /*007a*/ 	.short	(.L_65 - .L_64)
.L_64:
        /*007c*/ 	.word	0x00000000
        /*0080*/ 	.short	0x0000
        /*0082*/ 	.short	0x0000
        /*0084*/ 	.byte	0x00, 0xf5, 0x21, 0x00


	//----- nvinfo : EIATTR_SPARSE_MMA_MASK
	.align		4
.L_65:
        /*0088*/ 	.byte	0x03, 0x50
        /*008a*/ 	.short	0x0000


	//----- nvinfo : EIATTR_MAXREG_COUNT
	.align		4
        /*008c*/ 	.byte	0x03, 0x1b
        /*008e*/ 	.short	0x00ff


	//----- nvinfo : EIATTR_MERCURY_ISA_VERSION
	.align		4
        /*0090*/ 	.byte	0x03, 0x5f
        /*0092*/ 	.short	0x0101


	//----- nvinfo : EIATTR_VRC_CTA_INIT_COUNT
	.align		4
        /*0094*/ 	.byte	0x02, 0x4a
	.zero		1
	.zero		1


	//----- nvinfo : EIATTR_EXIT_INSTR_OFFSETS
	.align		4
        /*0098*/ 	.byte	0x04, 0x1c
        /*009a*/ 	.short	(.L_67 - .L_66)


	//   ....[0]....
.L_66:
        /*009c*/ 	.word	0x000000c0


	//   ....[1]....
        /*00a0*/ 	.word	0x000009e0


	//----- nvinfo : EIATTR_CBANK_PARAM_SIZE
	.align		4
.L_67:
        /*00a4*/ 	.byte	0x03, 0x19
        /*00a6*/ 	.short	0x0030


	//----- nvinfo : EIATTR_PARAM_CBANK
	.align		4
        /*00a8*/ 	.byte	0x04, 0x0a
        /*00aa*/ 	.short	(.L_69 - .L_68)
	.align		4
.L_68:
        /*00ac*/ 	.word	index@(.nv.constant0._Z18linear_gelu_kernelPKfS0_S0_Pfiiii)
        /*00b0*/ 	.short	0x0380
        /*00b2*/ 	.short	0x0030


	//----- nvinfo : EIATTR_SW_WAR
	.align		4
.L_69:
        /*00b4*/ 	.byte	0x04, 0x36
        /*00b6*/ 	.short	(.L_71 - .L_70)
.L_70:
        /*00b8*/ 	.word	0x00000008
.L_71:


//--------------------- .nv.info._Z15add_bias_kernelPfPKfii --------------------------
	.section	.nv.info._Z15add_bias_kernelPfPKfii,"",@"SHT_CUDA_INFO"
	.sectionflags	@""
	.align	4


	//----- nvinfo : EIATTR_CUDA_API_VERSION
	.align		4
        /*0000*/ 	.byte	0x04, 0x37
        /*0002*/ 	.short	(.L_73 - .L_72)
.L_72:
        /*0004*/ 	.word	0x00000082


	//----- nvinfo : EIATTR_KPARAM_INFO
	.align		4
.L_73:
        /*0008*/ 	.byte	0x04, 0x17
        /*000a*/ 	.short	(.L_75 - .L_74)
.L_74:
        /*000c*/ 	.word	0x00000000
        /*0010*/ 	.short	0x0003
        /*0012*/ 	.short	0x0014
        /*0014*/ 	.byte	0x00, 0xf0, 0x11, 0x00


	//----- nvinfo : EIATTR_KPARAM_INFO
	.align		4
.L_75:
        /*0018*/ 	.byte	0x04, 0x17
        /*001a*/ 	.short	(.L_77 - .L_76)
.L_76:
        /*001c*/ 	.word	0x00000000
        /*0020*/ 	.short	0x0002
        /*0022*/ 	.short	0x0010
        /*0024*/ 	.byte	0x00, 0xf0, 0x11, 0x00


	//----- nvinfo : EIATTR_KPARAM_INFO
	.align		4
.L_77:
        /*0028*/ 	.byte	0x04, 0x17
        /*002a*/ 	.short	(.L_79 - .L_78)
.L_78:
        /*002c*/ 	.word	0x00000000
        /*0030*/ 	.short	0x0001
        /*0032*/ 	.short	0x0008
        /*0034*/ 	.byte	0x00, 0xf5, 0x21, 0x00


	//----- nvinfo : EIATTR_KPARAM_INFO
	.align		4
.L_79:
        /*0038*/ 	.byte	0x04, 0x17
        /*003a*/ 	.short	(.L_81 - .L_80)
.L_80:
        /*003c*/ 	.word	0x00000000
        /*0040*/ 	.short	0x0000
        /*0042*/ 	.short	0x0000
        /*0044*/ 	.byte	0x00, 0xf5, 0x21, 0x00


	//----- nvinfo : EIATTR_SPARSE_MMA_MASK
	.align		4
.L_81:
        /*0048*/ 	.byte	0x03, 0x50
        /*004a*/ 	.short	0x0000


	//----- nvinfo : EIATTR_MAXREG_COUNT
	.align		4
        /*004c*/ 	.byte	0x03, 0x1b
        /*004e*/ 	.short	0x00ff


	//----- nvinfo : EIATTR_MERCURY_ISA_VERSION
	.align		4
        /*0050*/ 	.byte	0x03, 0x5f
        /*0052*/ 	.short	0x0101


	//----- nvinfo : EIATTR_VRC_CTA_INIT_COUNT
	.align		4
        /*0054*/ 	.byte	0x02, 0x4a
	.zero		1
	.zero		1


	//----- nvinfo : EIATTR_EXIT_INSTR_OFFSETS
	.align		4
        /*0058*/ 	.byte	0x04, 0x1c
        /*005a*/ 	.short	(.L_83 - .L_82)


	//   ....[0]....
.L_82:
        /*005c*/ 	.word	0x00000090


	//   ....[1]....
        /*0060*/ 	.word	0x00000140


	//----- nvinfo : EIATTR_CBANK_PARAM_SIZE
	.align		4
.L_83:
        /*0064*/ 	.byte	0x03, 0x19
        /*0066*/ 	.short	0x0018


	//----- nvinfo : EIATTR_PARAM_CBANK
	.align		4
        /*0068*/ 	.byte	0x04, 0x0a
        /*006a*/ 	.short	(.L_85 - .L_84)
	.align		4
.L_84:
        /*006c*/ 	.word	index@(.nv.constant0._Z15add_bias_kernelPfPKfii)
        /*0070*/ 	.short	0x0380
        /*0072*/ 	.short	0x0018


	//----- nvinfo : EIATTR_SW_WAR
	.align		4
.L_85:
        /*0074*/ 	.byte	0x04, 0x36
        /*0076*/ 	.short	(.L_87 - .L_86)
.L_86:
        /*0078*/ 	.word	0x00000008
.L_87:


//--------------------- .nv.info._Z11gelu_kernelPKfPfi --------------------------
	.section	.nv.info._Z11gelu_kernelPKfPfi,"",@"SHT_CUDA_INFO"
	.sectionflags	@""
	.align	4


	//----- nvinfo : EIATTR_CUDA_API_VERSION
	.align		4
        /*0000*/ 	.byte	0x04, 0x37
        /*0002*/ 	.short	(.L_89 - .L_88)
.L_88:
        /*0004*/ 	.word	0x00000082


	//----- nvinfo : EIATTR_KPARAM_INFO
	.align		4
.L_89:
        /*0008*/ 	.byte	0x04, 0x17
        /*000a*/ 	.short	(.L_91 - .L_90)
.L_90:
        /*000c*/ 	.word	0x00000000
        /*0010*/ 	.short	0x0002
        /*0012*/ 	.short	0x0010
        /*0014*/ 	.byte	0x00, 0xf0, 0x11, 0x00


	//----- nvinfo : EIATTR_KPARAM_INFO
	.align		4
.L_91:
        /*0018*/ 	.byte	0x04, 0x17
        /*001a*/ 	.short	(.L_93 - .L_92)
.L_92:
        /*001c*/ 	.word	0x00000000
        /*0020*/ 	.short	0x0001
        /*0022*/ 	.short	0x0008
        /*0024*/ 	.byte	0x00, 0xf5, 0x21, 0x00


	//----- nvinfo : EIATTR_KPARAM_INFO
	.align		4
.L_93:
        /*0028*/ 	.byte	0x04, 0x17
        /*002a*/ 	.short	(.L_95 - .L_94)
.L_94:
        /*002c*/ 	.word	0x00000000
        /*0030*/ 	.short	0x0000
        /*0032*/ 	.short	0x0000
        /*0034*/ 	.byte	0x00, 0xf5, 0x21, 0x00


	//----- nvinfo : EIATTR_SPARSE_MMA_MASK
	.align		4
.L_95:
        /*0038*/ 	.byte	0x03, 0x50
        /*003a*/ 	.short	0x0000


	//----- nvinfo : EIATTR_MAXREG_COUNT
	.align		4
        /*003c*/ 	.byte	0x03, 0x1b
        /*003e*/ 	.short	0x00ff


	//----- nvinfo : EIATTR_MERCURY_ISA_VERSION
	.align		4
        /*0040*/ 	.byte	0x03, 0x5f
        /*0042*/ 	.short	0x0101


	//----- nvinfo : EIATTR_VRC_CTA_INIT_COUNT
	.align		4
        /*0044*/ 	.byte	0x02, 0x4a
	.zero		1
	.zero		1


	//----- nvinfo : EIATTR_EXIT_INSTR_OFFSETS
	.align		4
        /*0048*/ 	.byte	0x04, 0x1c
        /*004a*/ 	.short	(.L_97 - .L_96)


	//   ....[0]....
.L_96:
        /*004c*/ 	.word	0x00000070


	//   ....[1]....
        /*0050*/ 	.word	0x00000270


	//----- nvinfo : EIATTR_CBANK_PARAM_SIZE
	.align		4
.L_97:
        /*0054*/ 	.byte	0x03, 0x19
        /*0056*/ 	.short	0x0014


	//----- nvinfo : EIATTR_PARAM_CBANK
	.align		4
        /*0058*/ 	.byte	0x04, 0x0a
        /*005a*/ 	.short	(.L_99 - .L_98)
	.align		4
.L_98:
        /*005c*/ 	.word	index@(.nv.constant0._Z11gelu_kernelPKfPfi)
        /*0060*/ 	.short	0x0380
        /*0062*/ 	.short	0x0014


	//----- nvinfo : EIATTR_SW_WAR
	.align		4
.L_99:
        /*0064*/ 	.byte	0x04, 0x36
        /*0066*/ 	.short	(.L_101 - .L_100)
.L_100:
        /*0068*/ 	.word	0x00000008
.L_101:


//--------------------- .nv.callgraph             --------------------------
	.section	.nv.callgraph,"",@"SHT_CUDA_CALLGRAPH"
	.align	4
	.sectionentsize	8
	.align		4
        /*0000*/ 	.word	0x00000000
	.align		4
        /*0004*/ 	.word	0xffffffff
	.align		4
        /*0008*/ 	.word	0x00000000
	.align		4
        /*000c*/ 	.word	0xfffffffe
	.align		4
        /*0010*/ 	.word	0x00000000
	.align		4
        /*0014*/ 	.word	0xfffffffd
	.align		4
        /*0018*/ 	.word	0x00000000
	.align		4
        /*001c*/ 	.word	0xfffffffc


//--------------------- .text._Z13linear_kernelPKfS0_S0_Pfiiii --------------------------
	.section	.text._Z13linear_kernelPKfS0_S0_Pfiiii,"ax",@progbits
	.align	128
        .global         _Z13linear_kernelPKfS0_S0_Pfiiii
        .type           _Z13linear_kernelPKfS0_S0_Pfiiii,@function
        .size           _Z13linear_kernelPKfS0_S0_Pfiiii,(.L_x_12 - _Z13linear_kernelPKfS0_S0_Pfiiii)
        .other          _Z13linear_kernelPKfS0_S0_Pfiiii,@"STO_CUDA_ENTRY STV_DEFAULT"
_Z13linear_kernelPKfS0_S0_Pfiiii:
.text._Z13linear_kernelPKfS0_S0_Pfiiii:
[----:B------:R-:W-:Y:S01]  /*0000*/  LDC R1, c[0x0][0x37c] ;  /* 0x0000df00ff017b82 */ /* 0x000fe20000000800 */
[----:B------:R-:W0:Y:S07]  /*0010*/  S2R R6, SR_CTAID.Y ;  /* 0x0000000000067919 */ /* 0x000e2e0000002600 */
[----:B------:R-:W0:Y:S01]  /*0020*/  LDC.64 R18, c[0x0][0x3a0] ;  /* 0x0000e800ff127b82 */ /* 0x000e220000000a00 */
[----:B------:R-:W1:Y:S07]  /*0030*/  S2R R3, SR_TID.X ;  /* 0x0000000000037919 */ /* 0x000e6e0000002100 */
[----:B------:R-:W1:Y:S08]  /*0040*/  S2UR UR4, SR_CTAID.X ;  /* 0x00000000000479c3 */ /* 0x000e700000002500 */
[----:B------:R-:W1:Y:S08]  /*0050*/  LDC R0, c[0x0][0x360] ;  /* 0x0000d800ff007b82 */ /* 0x000e700000000800 */
[----:B------:R-:W2:Y:S01]  /*0060*/  S2UR UR8, SR_CTAID.Z ;  /* 0x00000000000879c3 */ /* 0x000ea20000002700 */
[----:B0-----:R-:W-:-:S07]  /*0070*/  ISETP.GE.AND P0, PT, R6, R19, PT ;  /* 0x000000130600720c */ /* 0x001fce0003f06270 */
[----:B------:R-:W0:Y:S01]  /*0080*/  LDC R7, c[0x0][0x3ac] ;  /* 0x0000eb00ff077b82 */ /* 0x000e220000000800 */
[----:B-1----:R-:W-:Y:S01]  /*0090*/  IMAD R0, R0, UR4, R3 ;  /* 0x0000000400007c24 */ /* 0x002fe2000f8e0203 */
[----:B--2---:R-:W-:-:S04]  /*00a0*/  ISETP.LE.OR P0, PT, R18, UR8, P0 ;  /* 0x0000000812007c0c */ /* 0x004fc80008703670 */
[----:B0-----:R-:W-:-:S13]  /*00b0*/  ISETP.GE.OR P0, PT, R0, R7, P0 ;  /* 0x000000070000720c */ /* 0x001fda0000706670 */
[----:B------:R-:W-:Y:S05]  /*00c0*/  @P0 EXIT ;  /* 0x000000000000094d */ /* 0x000fea0003800000 */
[----:B------:R-:W0:Y:S01]  /*00d0*/  LDC R15, c[0x0][0x3a8] ;  /* 0x0000ea00ff0f7b82 */ /* 0x000e220000000800 */
[----:B------:R-:W1:Y:S07]  /*00e0*/  LDCU.64 UR6, c[0x0][0x358] ;  /* 0x00006b00ff0677ac */ /* 0x000e6e0008000a00 */
[----:B------:R-:W2:Y:S01]  /*00f0*/  LDC.64 R2, c[0x0][0x390] ;  /* 0x0000e400ff027b82 */ /* 0x000ea20000000a00 */
[----:B0-----:R-:W-:Y:S01]  /*0100*/  ISETP.GE.AND P0, PT, R15, 0x1, PT ;  /* 0x000000010f00780c */ /* 0x001fe20003f06270 */
[----:B--2---:R-:W-:-:S05]  /*0110*/  IMAD.WIDE R2, R0, 0x4, R2 ;  /* 0x0000000400027825 */ /* 0x004fca00078e0202 */
[----:B-1----:R0:W5:Y:S07]  /*0120*/  LDG.E R29, desc[UR6][R2.64] ;  /* 0x00000006021d7981 */ /* 0x00216e000c1e1900 */
[----:B------:R-:W-:Y:S05]  /*0130*/  @!P0 BRA `(.L_x_0) ;  /* 0x0000000400b48947 */ /* 0x000fea0003800000 */
[----:B------:R-:W-:Y:S01]  /*0140*/  ISETP.GE.U32.AND P1, PT, R15, 0x8, PT ;  /* 0x000000080f00780c */ /* 0x000fe20003f26070 */
[----:B0-----:R-:W-:Y:S01]  /*0150*/  IMAD R2, R19, UR8, R6 ;  /* 0x0000000813027c24 */ /* 0x001fe2000f8e0206 */
[----:B------:R-:W-:Y:S01]  /*0160*/  LOP3.LUT R21, R15, 0x7, RZ, 0xc0, !PT ;  /* 0x000000070f157812 */ /* 0x000fe200078ec0ff */
[----:B------:R-:W-:Y:S02]  /*0170*/  HFMA2 R16, -RZ, RZ, 0, 0 ;  /* 0x00000000ff107431 */ /* 0x000fe400000001ff */
[----:B------:R-:W-:Y:S01]  /*0180*/  IMAD R17, R2, R15, RZ ;  /* 0x0000000f02117224 */ /* 0x000fe200078e02ff */
[----:B------:R-:W-:-:S07]  /*0190*/  ISETP.NE.AND P0, PT, R21, RZ, PT ;  /* 0x000000ff1500720c */ /* 0x000fce0003f05270 */
[----:B------:R-:W-:Y:S06]  /*01a0*/  @!P1 BRA `(.L_x_1) ;  /* 0x0000000000c09947 */ /* 0x000fec0003800000 */
[----:B------:R-:W0:Y:S01]  /*01b0*/  LDCU.64 UR4, c[0x0][0x380] ;  /* 0x00007000ff0477ac */ /* 0x000e220008000a00 */
[----:B------:R-:W-:Y:S02]  /*01c0*/  LOP3.LUT R16, R15, 0x7ffffff8, RZ, 0xc0, !PT ;  /* 0x7ffffff80f107812 */ /* 0x000fe400078ec0ff */
[----:B------:R-:W-:Y:S02]  /*01d0*/  MOV R14, R17 ;  /* 0x00000011000e7202 */ /* 0x000fe40000000f00 */
[----:B------:R-:W-:Y:S02]  /*01e0*/  MOV R20, R0 ;  /* 0x0000000000147202 */ /* 0x000fe40000000f00 */
[----:B------:R-:W-:Y:S01]  /*01f0*/  IADD3 R18, PT, PT, -R16, RZ, RZ ;  /* 0x000000ff10127210 */ /* 0x000fe20007ffe1ff */
[----:B0-----:R-:W-:-:S04]  /*0200*/  UIADD3 UR4, UP0, UPT, UR4, 0x10, URZ ;  /* 0x0000001004047890 */ /* 0x001fc8000ff1e0ff */
[----:B------:R-:W-:-:S12]  /*0210*/  UIADD3.X UR5, UPT, UPT, URZ, UR5, URZ, UP0, !UPT ;  /* 0x00000005ff057290 */ /* 0x000fd800087fe4ff */
.L_x_2:
[----:B------:R-:W0:Y:S01]  /*0220*/  LDC.64 R12, c[0x0][0x388] ;  /* 0x0000e200ff0c7b82 */ /* 0x000e220000000a00 */
[----:B------:R-:W-:Y:S02]  /*0230*/  MOV R2, UR4 ;  /* 0x0000000400027c02 */ /* 0x000fe40008000f00 */
[----:B------:R-:W-:-:S03]  /*0240*/  MOV R3, UR5 ;  /* 0x0000000500037c02 */ /* 0x000fc60008000f00 */
[----:B------:R-:W-:-:S05]  /*0250*/  IMAD.WIDE R2, R14, 0x4, R2 ;  /* 0x000000040e027825 */ /* 0x000fca00078e0202 */
[----:B------:R-:W2:Y:S04]  /*0260*/  LDG.E R25, desc[UR6][R2.64+-0xc] ;  /* 0xfffff40602197981 */ /* 0x000ea8000c1e1900 */
[----:B------:R-:W3:Y:S01]  /*0270*/  LDG.E R27, desc[UR6][R2.64+-0x8] ;  /* 0xfffff806021b7981 */ /* 0x000ee2000c1e1900 */
[----:B0-----:R-:W-:-:S05]  /*0280*/  IMAD.WIDE R12, R20, 0x4, R12 ;  /* 0x00000004140c7825 */ /* 0x001fca00078e020c */
[----:B------:R-:W4:Y:S01]  /*0290*/  LDG.E R28, desc[UR6][R12.64] ;  /* 0x000000060c1c7981 */ /* 0x000f22000c1e1900 */
[----:B------:R-:W-:-:S05]  /*02a0*/  IMAD.WIDE R22, R7, 0x4, R12 ;  /* 0x0000000407167825 */ /* 0x000fca00078e020c */
[----:B------:R-:W2:Y:S04]  /*02b0*/  LDG.E R26, desc[UR6][R22.64] ;  /* 0x00000006161a7981 */ /* 0x000ea8000c1e1900 */
[----:B------:R-:W4:Y:S01]  /*02c0*/  LDG.E R12, desc[UR6][R2.64+-0x10] ;  /* 0xfffff006020c7981 */ /* 0x000f22000c1e1900 */
[----:B------:R-:W-:-:S05]  /*02d0*/  IMAD.WIDE R8, R7, 0x4, R22 ;  /* 0x0000000407087825 */ /* 0x000fca00078e0216 */
[----:B------:R0:W3:Y:S01]  /*02e0*/  LDG.E R24, desc[UR6][R8.64] ;  /* 0x0000000608187981 */ /* 0x0000e2000c1e1900 */
[----:B------:R-:W-:-:S04]  /*02f0*/  IMAD.WIDE R10, R7, 0x4, R8 ;  /* 0x00000004070a7825 */ /* 0x000fc800078e0208 */
[C---:B------:R-:W-:Y:S02]  /*0300*/  IMAD.WIDE R4, R7.reuse, 0x4, R10 ;  /* 0x0000000407047825 */ /* 0x040fe400078e020a */
[----:B------:R-:W3:Y:S04]  /*0310*/  LDG.E R10, desc[UR6][R10.64] ;  /* 0x000000060a0a7981 */ /* 0x000ee8000c1e1900 */
[----:B------:R-:W3:Y:S01]  /*0320*/  LDG.E R11, desc[UR6][R2.64+0x8] ;  /* 0x00000806020b7981 */ /* 0x000ee2000c1e1900 */
[----:B----45:R-:W-:Y:S01]  /*0330*/  FFMA R28, R12, R28, R29 ;  /* 0x0000001c0c1c7223 */ /* 0x030fe2000000001d */
[----:B------:R-:W-:Y:S02]  /*0340*/  IMAD.WIDE R12, R7, 0x4, R4 ;  /* 0x00000004070c7825 */ /* 0x000fe400078e0204 */
[----:B------:R-:W4:Y:S02]  /*0350*/  LDG.E R29, desc[UR6][R2.64+-0x4] ;  /* 0xfffffc06021d7981 */ /* 0x000f24000c1e1900 */
[----:B--2---:R-:W-:-:S02]  /*0360*/  FFMA R26, R25, R26, R28 ;  /* 0x0000001a191a7223 */ /* 0x004fc4000000001c */
[----:B------:R-:W2:Y:S01]  /*0370*/  LDG.E R4, desc[UR6][R4.64] ;  /* 0x0000000604047981 */ /* 0x000ea2000c1e1900 */
[----:B------:R-:W-:-:S03]  /*0380*/  IMAD.WIDE R22, R7, 0x4, R12 ;  /* 0x0000000407167825 */ /* 0x000fc600078e020c */
[----:B------:R-:W2:Y:S04]  /*0390*/  LDG.E R25, desc[UR6][R2.64] ;  /* 0x0000000602197981 */ /* 0x000ea8000c1e1900 */
[----:B------:R-:W2:Y:S01]  /*03a0*/  LDG.E R12, desc[UR6][R12.64] ;  /* 0x000000060c0c7981 */ /* 0x000ea2000c1e1900 */
[----:B0-----:R-:W-:-:S03]  /*03b0*/  IMAD.WIDE R8, R7, 0x4, R22 ;  /* 0x0000000407087825 */ /* 0x001fc600078e0216 */
[----:B------:R-:W2:Y:S04]  /*03c0*/  LDG.E R5, desc[UR6][R2.64+0x4] ;  /* 0x0000040602057981 */ /* 0x000ea8000c1e1900 */
[----:B------:R-:W2:Y:S04]  /*03d0*/  LDG.E R28, desc[UR6][R22.64] ;  /* 0x00000006161c7981 */ /* 0x000ea8000c1e1900 */
[----:B------:R-:W2:Y:S04]  /*03e0*/  LDG.E R13, desc[UR6][R2.64+0xc] ;  /* 0x00000c06020d7981 */ /* 0x000ea8000c1e1900 */
[----:B------:R-:W2:Y:S01]  /*03f0*/  LDG.E R8, desc[UR6][R8.64] ;  /* 0x0000000608087981 */ /* 0x000ea2000c1e1900 */
[----:B---3--:R-:W-:Y:S01]  /*0400*/  FFMA R24, R27, R24, R26 ;  /* 0x000000181b187223 */ /* 0x008fe2000000001a */
[----:B------:R-:W-:-:S04]  /*0410*/  IADD3 R18, PT, PT, R18, 0x8, RZ ;  /* 0x0000000812127810 */ /* 0x000fc80007ffe0ff */
[----:B------:R-:W-:Y:S02]  /*0420*/  ISETP.NE.AND P1, PT, R18, RZ, PT ;  /* 0x000000ff1200720c */ /* 0x000fe40003f25270 */
[----:B------:R-:W-:Y:S02]  /*0430*/  LEA R20, R7, R20, 0x3 ;  /* 0x0000001407147211 */ /* 0x000fe400078e18ff */
[----:B------:R-:W-:Y:S01]  /*0440*/  IADD3 R14, PT, PT, R14, 0x8, RZ ;  /* 0x000000080e0e7810 */ /* 0x000fe20007ffe0ff */
[----:B----4-:R-:W-:-:S04]  /*0450*/  FFMA R10, R29, R10, R24 ;  /* 0x0000000a1d0a7223 */ /* 0x010fc80000000018 */
[----:B--2---:R-:W-:-:S04]  /*0460*/  FFMA R4, R25, R4, R10 ;  /* 0x0000000419047223 */ /* 0x004fc8000000000a */
[----:B------:R-:W-:-:S04]  /*0470*/  FFMA R4, R5, R12, R4 ;  /* 0x0000000c05047223 */ /* 0x000fc80000000004 */
[----:B------:R-:W-:-:S04]  /*0480*/  FFMA R4, R11, R28, R4 ;  /* 0x0000001c0b047223 */ /* 0x000fc80000000004 */
[----:B------:R-:W-:Y:S01]  /*0490*/  FFMA R29, R13, R8, R4 ;  /* 0x000000080d1d7223 */ /* 0x000fe20000000004 */
[----:B------:R-:W-:Y:S06]  /*04a0*/  @P1 BRA `(.L_x_2) ;  /* 0xfffffffc005c1947 */ /* 0x000fec000383ffff */
.L_x_1:
[----:B------:R-:W-:Y:S05]  /*04b0*/  @!P0 BRA `(.L_x_0) ;  /* 0x0000000000d48947 */ /* 0x000fea0003800000 */
[----:B------:R-:W-:Y:S02]  /*04c0*/  ISETP.GE.U32.AND P0, PT, R21, 0x4, PT ;  /* 0x000000041500780c */ /* 0x000fe40003f06070 */
[----:B------:R-:W-:-:S04]  /*04d0*/  LOP3.LUT R14, R15, 0x3, RZ, 0xc0, !PT ;  /* 0x000000030f0e7812 */ /* 0x000fc800078ec0ff */
[----:B------:R-:W-:-:S07]  /*04e0*/  ISETP.NE.AND P1, PT, R14, RZ, PT ;  /* 0x000000ff0e00720c */ /* 0x000fce0003f25270 */
[----:B------:R-:W-:Y:S06]  /*04f0*/  @!P0 BRA `(.L_x_3) ;  /* 0x0000000000588947 */ /* 0x000fec0003800000 */
[----:B------:R-:W0:Y:S01]  /*0500*/  LDC.64 R12, c[0x0][0x388] ;  /* 0x0000e200ff0c7b82 */ /* 0x000e220000000a00 */
[----:B------:R-:W-:Y:S01]  /*0510*/  IMAD R9, R16, R7, R0 ;  /* 0x0000000710097224 */ /* 0x000fe200078e0200 */
[----:B------:R-:W-:-:S06]  /*0520*/  IADD3 R5, PT, PT, R17, R16, RZ ;  /* 0x0000001011057210 */ /* 0x000fcc0007ffe0ff */
[----:B------:R-:W1:Y:S01]  /*0530*/  LDC.64 R2, c[0x0][0x380] ;  /* 0x0000e000ff027b82 */ /* 0x000e620000000a00 */
[----:B0-----:R-:W-:-:S04]  /*0540*/  IMAD.WIDE R12, R9, 0x4, R12 ;  /* 0x00000004090c7825 */ /* 0x001fc800078e020c */
[----:B-1----:R-:W-:-:S04]  /*0550*/  IMAD.WIDE R2, R5, 0x4, R2 ;  /* 0x0000000405027825 */ /* 0x002fc800078e0202 */
[C---:B------:R-:W-:Y:S01]  /*0560*/  IMAD.WIDE R4, R7.reuse, 0x4, R12 ;  /* 0x0000000407047825 */ /* 0x040fe200078e020c */
[----:B------:R-:W2:Y:S04]  /*0570*/  LDG.E R18, desc[UR6][R2.64] ;  /* 0x0000000602127981 */ /* 0x000ea8000c1e1900 */
[----:B------:R-:W2:Y:S01]  /*0580*/  LDG.E R12, desc[UR6][R12.64] ;  /* 0x000000060c0c7981 */ /* 0x000ea2000c1e1900 */
[----:B------:R-:W-:-:S03]  /*0590*/  IMAD.WIDE R8, R7, 0x4, R4 ;  /* 0x0000000407087825 */ /* 0x000fc600078e0204 */
[----:B------:R-:W3:Y:S04]  /*05a0*/  LDG.E R4, desc[UR6][R4.64] ;  /* 0x0000000604047981 */ /* 0x000ee8000c1e1900 */
[----:B------:R-:W3:Y:S01]  /*05b0*/  LDG.E R21, desc[UR6][R2.64+0x4] ;  /* 0x0000040602157981 */ /* 0x000ee2000c1e1900 */
[----:B------:R-:W-:-:S03]  /*05c0*/  IMAD.WIDE R10, R7, 0x4, R8 ;  /* 0x00000004070a7825 */ /* 0x000fc600078e0208 */
[----:B------:R-:W4:Y:S04]  /*05d0*/  LDG.E R20, desc[UR6][R8.64] ;  /* 0x0000000608147981 */ /* 0x000f28000c1e1900 */
[----:B------:R-:W4:Y:S04]  /*05e0*/  LDG.E R23, desc[UR6][R2.64+0x8] ;  /* 0x0000080602177981 */ /* 0x000f28000c1e1900 */
[----:B------:R-:W4:Y:S04]  /*05f0*/  LDG.E R25, desc[UR6][R2.64+0xc] ;  /* 0x00000c0602197981 */ /* 0x000f28000c1e1900 */
[----:B------:R-:W4:Y:S01]  /*0600*/  LDG.E R10, desc[UR6][R10.64] ;  /* 0x000000060a0a7981 */ /* 0x000f22000c1e1900 */
[----:B------:R-:W-:Y:S01]  /*0610*/  IADD3 R16, PT, PT, R16, 0x4, RZ ;  /* 0x0000000410107810 */ /* 0x000fe20007ffe0ff */
[----:B--2--5:R-:W-:-:S04]  /*0620*/  FFMA R18, R18, R12, R29 ;  /* 0x0000000c12127223 */ /* 0x024fc8000000001d */
[----:B---3--:R-:W-:-:S04]  /*0630*/  FFMA R18, R21, R4, R18 ;  /* 0x0000000415127223 */ /* 0x008fc80000000012 */
[----:B----4-:R-:W-:-:S04]  /*0640*/  FFMA R18, R23, R20, R18 ;  /* 0x0000001417127223 */ /* 0x010fc80000000012 */
[----:B------:R-:W-:-:S07]  /*0650*/  FFMA R29, R25, R10, R18 ;  /* 0x0000000a191d7223 */ /* 0x000fce0000000012 */
.L_x_3:
[----:B------:R-:W-:Y:S05]  /*0660*/  @!P1 BRA `(.L_x_0) ;  /* 0x0000000000689947 */ /* 0x000fea0003800000 */
[----:B------:R-:W0:Y:S01]  /*0670*/  LDC.64 R10, c[0x0][0x388] ;  /* 0x0000e200ff0a7b82 */ /* 0x000e220000000a00 */
[----:B------:R-:W-:Y:S02]  /*0680*/  ISETP.NE.AND P0, PT, R14, 0x1, PT ;  /* 0x000000010e00780c */ /* 0x000fe40003f05270 */
[----:B------:R-:W-:-:S04]  /*0690*/  LOP3.LUT R15, R15, 0x1, RZ, 0xc0, !PT ;  /* 0x000000010f0f7812 */ /* 0x000fc800078ec0ff */
[----:B------:R-:W-:Y:S01]  /*06a0*/  ISETP.NE.U32.AND P1, PT, R15, 0x1, PT ;  /* 0x000000010f00780c */ /* 0x000fe20003f25070 */
[----:B------:R-:W1:Y:S06]  /*06b0*/  LDC.64 R4, c[0x0][0x380] ;  /* 0x0000e000ff047b82 */ /* 0x000e6c0000000a00 */
[C---:B------:R-:W-:Y:S01]  /*06c0*/  @P0 IMAD R15, R16.reuse, R7, R0 ;  /* 0x00000007100f0224 */ /* 0x040fe200078e0200 */
[----:B------:R-:W-:Y:S01]  /*06d0*/  @P0 IADD3 R13, PT, PT, R17, R16, RZ ;  /* 0x00000010110d0210 */ /* 0x000fe20007ffe0ff */
[----:B------:R-:W2:Y:S01]  /*06e0*/  LDC.64 R8, c[0x0][0x380] ;  /* 0x0000e000ff087b82 */ /* 0x000ea20000000a00 */
[----:B------:R-:W-:-:S04]  /*06f0*/  @P0 IADD3 R16, PT, PT, R16, 0x2, RZ ;  /* 0x0000000210100810 */ /* 0x000fc80007ffe0ff */
[----:B------:R-:W-:-:S03]  /*0700*/  @!P1 IADD3 R17, PT, PT, R17, R16, RZ ;  /* 0x0000001011119210 */ /* 0x000fc60007ffe0ff */
[----:B------:R-:W3:Y:S01]  /*0710*/  LDC.64 R2, c[0x0][0x388] ;  /* 0x0000e200ff027b82 */ /* 0x000ee20000000a00 */
[----:B0-----:R-:W-:-:S04]  /*0720*/  @P0 IMAD.WIDE R10, R15, 0x4, R10 ;  /* 0x000000040f0a0825 */ /* 0x001fc800078e020a */
[----:B------:R-:W-:Y:S02]  /*0730*/  @!P1 IMAD R15, R16, R7, R0 ;  /* 0x00000007100f9224 */ /* 0x000fe400078e0200 */
[----:B------:R-:W4:Y:S01]  /*0740*/  @P0 LDG.E R16, desc[UR6][R10.64] ;  /* 0x000000060a100981 */ /* 0x000f22000c1e1900 */
[----:B-1----:R-:W-:-:S04]  /*0750*/  @P0 IMAD.WIDE R4, R13, 0x4, R4 ;  /* 0x000000040d040825 */ /* 0x002fc800078e0204 */
[----:B------:R-:W-:Y:S01]  /*0760*/  @P0 IMAD.WIDE R12, R7, 0x4, R10 ;  /* 0x00000004070c0825 */ /* 0x000fe200078e020a */
[----:B------:R-:W4:Y:S03]  /*0770*/  @P0 LDG.E R14, desc[UR6][R4.64] ;  /* 0x00000006040e0981 */ /* 0x000f26000c1e1900 */
[----:B--2---:R-:W-:Y:S01]  /*0780*/  @!P1 IMAD.WIDE R8, R17, 0x4, R8 ;  /* 0x0000000411089825 */ /* 0x004fe200078e0208 */
[----:B------:R-:W2:Y:S04]  /*0790*/  @P0 LDG.E R21, desc[UR6][R4.64+0x4] ;  /* 0x0000040604150981 */ /* 0x000ea8000c1e1900 */
[----:B------:R-:W2:Y:S01]  /*07a0*/  @P0 LDG.E R12, desc[UR6][R12.64] ;  /* 0x000000060c0c0981 */ /* 0x000ea2000c1e1900 */
[----:B---3--:R-:W-:-:S03]  /*07b0*/  @!P1 IMAD.WIDE R2, R15, 0x4, R2 ;  /* 0x000000040f029825 */ /* 0x008fc600078e0202 */
[----:B------:R-:W3:Y:S04]  /*07c0*/  @!P1 LDG.E R8, desc[UR6][R8.64] ;  /* 0x0000000608089981 */ /* 0x000ee8000c1e1900 */
[----:B------:R-:W3:Y:S01]  /*07d0*/  @!P1 LDG.E R2, desc[UR6][R2.64] ;  /* 0x0000000602029981 */ /* 0x000ee2000c1e1900 */
[----:B----45:R-:W-:-:S04]  /*07e0*/  @P0 FFMA R14, R14, R16, R29 ;  /* 0x000000100e0e0223 */ /* 0x030fc8000000001d */
[----:B--2---:R-:W-:-:S04]  /*07f0*/  @P0 FFMA R29, R21, R12, R14 ;  /* 0x0000000c151d0223 */ /* 0x004fc8000000000e */
[----:B---3--:R-:W-:-:S07]  /*0800*/  @!P1 FFMA R29, R8, R2, R29 ;  /* 0x00000002081d9223 */ /* 0x008fce000000001d */
.L_x_0:
[----:B0-----:R-:W0:Y:S01]  /*0810*/  LDC.64 R2, c[0x0][0x398] ;  /* 0x0000e600ff027b82 */ /* 0x001e220000000a00 */
[----:B------:R-:W-:-:S04]  /*0820*/  IMAD R6, R19, UR8, R6 ;  /* 0x0000000813067c24 */ /* 0x000fc8000f8e0206 */
[----:B------:R-:W-:-:S04]  /*0830*/  IMAD R7, R6, R7, R0 ;  /* 0x0000000706077224 */ /* 0x000fc800078e0200 */
[----:B0-----:R-:W-:-:S05]  /*0840*/  IMAD.WIDE R2, R7, 0x4, R2 ;  /* 0x0000000407027825 */ /* 0x001fca00078e0202 */
[----:B-----5:R-:W-:Y:S01]  /*0850*/  STG.E desc[UR6][R2.64], R29 ;  /* 0x0000001d02007986 */ /* 0x020fe2000c101906 */
[----:B------:R-:W-:Y:S05]  /*0860*/  EXIT ;  /* 0x000000000000794d */ /* 0x000fea0003800000 */
.L_x_4:
[----:B------:R-:W-:-:S00]  /*0870*/  BRA `(.L_x_4) ;  /* 0xfffffffc00fc7947 */ /* 0x000fc0000383ffff */
[----:B------:R-:W-:-:S00]  /*0880*/  NOP ;  /* 0x0000000000007918 */ /* 0x000fc00000000000 */
[----:B------:R-:W-:-:S00]  /*0890*/  NOP ;  /* 0x0000000000007918 */ /* 0x000fc00000000000 */
[----:B------:R-:W-:-:S00]  /*08a0*/  NOP ;  /* 0x0000000000007918 */ /* 0x000fc00000000000 */
[----:B------:R-:W-:-:S00]  /*08b0*/  NOP ;  /* 0x0000000000007918 */ /* 0x000fc00000000000 */
[----:B------:R-:W-:-:S00]  /*08c0*/  NOP ;  /* 0x0000000000007918 */ /* 0x000fc00000000000 */
[----:B------:R-:W-:-:S00]  /*08d0*/  NOP ;  /* 0x0000000000007918 */ /* 0x000fc00000000000 */
[----:B------:R-:W-:-:S00]  /*08e0*/  NOP ;  /* 0x0000000000007918 */ /* 0x000fc00000000000 */
[----:B------:R-:W-:-:S00]  /*08f0*/  NOP ;  /* 0x0000000000007918 */ /* 0x000fc00000000000 */
.L_x_12:


//--------------------- .text._Z18linear_gelu_kernelPKfS0_S0_Pfiiii --------------------------
	.section	.text._Z18linear_gelu_kernelPKfS0_S0_Pfiiii,"ax",@progbits
	.align	128
        .global         _Z18linear_gelu_kernelPKfS0_S0_Pfiiii
        .type           _Z18linear_gelu_kernelPKfS0_S0_Pfiiii,@function
        .size           _Z18linear_gelu_kernelPKfS0_S0_Pfiiii,(.L_x_13 - _Z18linear_gelu_kernelPKfS0_S0_Pfiiii)
        .other          _Z18linear_gelu_kernelPKfS0_S0_Pfiiii,@"STO_CUDA_ENTRY STV_DEFAULT"
_Z18linear_gelu_kernelPKfS0_S0_Pfiiii:
.text._Z18linear_gelu_kernelPKfS0_S0_Pfiiii:
        /* <DEDUP_REMOVED lines=17> */
[----:B--2---:R-:W-:-:S06]  /*0110*/  IMAD.WIDE R14, R10, 0x4, R14 ;  /* 0x000000040a0e7825 */ /* 0x004fcc00078e020e */
[----:B-1----:R0:W5:Y:S06]  /*0120*/  LDG.E R14, desc[UR6][R14.64] ;  /* 0x000000060e0e7981 */ /* 0x00216c000c1e1900 */
[----:B------:R-:W-:Y:S05]  /*0130*/  @!P0 BRA `(.L_x_5) ;  /* 0x0000000400b48947 */ /* 0x000fea0003800000 */
[----:B------:R-:W-:Y:S01]  /*0140*/  ISETP.GE.U32.AND P1, PT, R13, 0x8, PT ;  /* 0x000000080d00780c */ /* 0x000fe20003f26070 */
[----:B------:R-:W-:Y:S01]  /*0150*/  IMAD R0, R19, UR8, R12 ;  /* 0x0000000813007c24 */ /* 0x000fe2000f8e020c */
[----:B------:R-:W-:Y:S01]  /*0160*/  LOP3.LUT R21, R13, 0x7, RZ, 0xc0, !PT ;  /* 0x000000070d157812 */ /* 0x000fe200078ec0ff */
[----:B------:R-:W-:Y:S02]  /*0170*/  HFMA2 R16, -RZ, RZ, 0, 0 ;  /* 0x00000000ff107431 */ /* 0x000fe400000001ff */
[----:B------:R-:W-:Y:S01]  /*0180*/  IMAD R17, R0, R13, RZ ;  /* 0x0000000d00117224 */ /* 0x000fe200078e02ff */
[----:B------:R-:W-:-:S07]  /*0190*/  ISETP.NE.AND P0, PT, R21, RZ, PT ;  /* 0x000000ff1500720c */ /* 0x000fce0003f05270 */
[----:B------:R-:W-:Y:S06]  /*01a0*/  @!P1 BRA `(.L_x_6) ;  /* 0x0000000000c09947 */ /* 0x000fec0003800000 */
[----:B------:R-:W1:Y:S01]  /*01b0*/  LDCU.64 UR4, c[0x0][0x380] ;  /* 0x00007000ff0477ac */ /* 0x000e620008000a00 */
[----:B------:R-:W-:Y:S02]  /*01c0*/  LOP3.LUT R16, R13, 0x7ffffff8, RZ, 0xc0, !PT ;  /* 0x7ffffff80d107812 */ /* 0x000fe400078ec0ff */
[----:B------:R-:W-:Y:S02]  /*01d0*/  MOV R0, R17 ;  /* 0x0000001100007202 */ /* 0x000fe40000000f00 */
[----:B------:R-:W-:Y:S02]  /*01e0*/  MOV R20, R10 ;  /* 0x0000000a00147202 */ /* 0x000fe40000000f00 */
[----:B------:R-:W-:Y:S01]  /*01f0*/  IADD3 R18, PT, PT, -R16, RZ, RZ ;  /* 0x000000ff10127210 */ /* 0x000fe20007ffe1ff */
[----:B-1----:R-:W-:-:S04]  /*0200*/  UIADD3 UR4, UP0, UPT, UR4, 0x10, URZ ;  /* 0x0000001004047890 */ /* 0x002fc8000ff1e0ff */
[----:B------:R-:W-:-:S12]  /*0210*/  UIADD3.X UR5, UPT, UPT, URZ, UR5, URZ, UP0, !UPT ;  /* 0x00000005ff057290 */ /* 0x000fd800087fe4ff */
.L_x_7:
[----:B------:R-:W1:Y:S01]  /*0220*/  LDC.64 R24, c[0x0][0x388] ;  /* 0x0000e200ff187b82 */ /* 0x000e620000000a00 */
[----:B------:R-:W-:Y:S02]  /*0230*/  MOV R2, UR4 ;  /* 0x0000000400027c02 */ /* 0x000fe40008000f00 */
[----:B------:R-:W-:-:S03]  /*0240*/  MOV R3, UR5 ;  /* 0x0000000500037c02 */ /* 0x000fc60008000f00 */
[----:B------:R-:W-:-:S05]  /*0250*/  IMAD.WIDE R2, R0, 0x4, R2 ;  /* 0x0000000400027825 */ /* 0x000fca00078e0202 */
[----:B------:R-:W2:Y:S04]  /*0260*/  LDG.E R27, desc[UR6][R2.64+-0xc] ;  /* 0xfffff406021b7981 */ /* 0x000ea8000c1e1900 */
[----:B------:R-:W3:Y:S01]  /*0270*/  LDG.E R29, desc[UR6][R2.64+-0x8] ;  /* 0xfffff806021d7981 */ /* 0x000ee2000c1e1900 */
[----:B-1----:R-:W-:-:S05]  /*0280*/  IMAD.WIDE R24, R20, 0x4, R24 ;  /* 0x0000000414187825 */ /* 0x002fca00078e0218 */
[----:B0-----:R-:W4:Y:S01]  /*0290*/  LDG.E R15, desc[UR6][R24.64] ;  /* 0x00000006180f7981 */ /* 0x001f22000c1e1900 */
[----:B------:R-:W-:-:S05]  /*02a0*/  IMAD.WIDE R22, R11, 0x4, R24 ;  /* 0x000000040b167825 */ /* 0x000fca00078e0218 */
[----:B------:R-:W2:Y:S04]  /*02b0*/  LDG.E R28, desc[UR6][R22.64] ;  /* 0x00000006161c7981 */ /* 0x000ea8000c1e1900 */
[----:B------:R-:W4:Y:S01]  /*02c0*/  LDG.E R25, desc[UR6][R2.64+-0x10] ;  /* 0xfffff00602197981 */ /* 0x000f22000c1e1900 */
[----:B------:R-:W-:-:S05]  /*02d0*/  IMAD.WIDE R6, R11, 0x4, R22 ;  /* 0x000000040b067825 */ /* 0x000fca00078e0216 */
[----:B------:R0:W3:Y:S01]  /*02e0*/  LDG.E R26, desc[UR6][R6.64] ;  /* 0x00000006061a7981 */ /* 0x0000e2000c1e1900 */
[----:B------:R-:W-:-:S04]  /*02f0*/  IMAD.WIDE R8, R11, 0x4, R6 ;  /* 0x000000040b087825 */ /* 0x000fc800078e0206 */
[----:B------:R-:W-:Y:S02]  /*0300*/  IMAD.WIDE R4, R11, 0x4, R8 ;  /* 0x000000040b047825 */ /* 0x000fe400078e0208 */
        /* <DEDUP_REMOVED lines=26> */
.L_x_6:
[----:B------:R-:W-:Y:S05]  /*04b0*/  @!P0 BRA `(.L_x_5) ;  /* 0x0000000000d48947 */ /* 0x000fea0003800000 */
[----:B------:R-:W-:Y:S02]  /*04c0*/  ISETP.GE.U32.AND P0, PT, R21, 0x4, PT ;  /* 0x000000041500780c */ /* 0x000fe40003f06070 */
[----:B------:R-:W-:-:S04]  /*04d0*/  LOP3.LUT R0, R13, 0x3, RZ, 0xc0, !PT ;  /* 0x000000030d007812 */ /* 0x000fc800078ec0ff */
[----:B------:R-:W-:-:S07]  /*04e0*/  ISETP.NE.AND P1, PT, R0, RZ, PT ;  /* 0x000000ff0000720c */ /* 0x000fce0003f25270 */
[----:B------:R-:W-:Y:S06]  /*04f0*/  @!P0 BRA `(.L_x_8) ;  /* 0x0000000000588947 */ /* 0x000fec0003800000 */
[----:B------:R-:W1:Y:S01]  /*0500*/  LDC.64 R20, c[0x0][0x388] ;  /* 0x0000e200ff147b82 */ /* 0x000e620000000a00 */
[----:B------:R-:W-:Y:S01]  /*0510*/  IMAD R7, R16, R11, R10 ;  /* 0x0000000b10077224 */ /* 0x000fe200078e020a */
[----:B------:R-:W-:-:S06]  /*0520*/  IADD3 R5, PT, PT, R17, R16, RZ ;  /* 0x0000001011057210 */ /* 0x000fcc0007ffe0ff */
[----:B------:R-:W2:Y:S01]  /*0530*/  LDC.64 R2, c[0x0][0x380] ;  /* 0x0000e000ff027b82 */ /* 0x000ea20000000a00 */
[----:B-1----:R-:W-:-:S04]  /*0540*/  IMAD.WIDE R20, R7, 0x4, R20 ;  /* 0x0000000407147825 */ /* 0x002fc800078e0214 */
[----:B--2---:R-:W-:-:S04]  /*0550*/  IMAD.WIDE R2, R5, 0x4, R2 ;  /* 0x0000000405027825 */ /* 0x004fc800078e0202 */
[C---:B------:R-:W-:Y:S01]  /*0560*/  IMAD.WIDE R4, R11.reuse, 0x4, R20 ;  /* 0x000000040b047825 */ /* 0x040fe200078e0214 */
[----:B0-----:R-:W2:Y:S04]  /*0570*/  LDG.E R15, desc[UR6][R2.64] ;  /* 0x00000006020f7981 */ /* 0x001ea8000c1e1900 */
        /* <DEDUP_REMOVED lines=14> */
.L_x_8:
[----:B------:R-:W-:Y:S05]  /*0660*/  @!P1 BRA `(.L_x_5) ;  /* 0x0000000000689947 */ /* 0x000fea0003800000 */
[----:B------:R-:W1:Y:S01]  /*0670*/  LDC.64 R8, c[0x0][0x388] ;  /* 0x0000e200ff087b82 */ /* 0x000e620000000a00 */
[----:B------:R-:W-:Y:S02]  /*0680*/  ISETP.NE.AND P0, PT, R0, 0x1, PT ;  /* 0x000000010000780c */ /* 0x000fe40003f05270 */
[----:B------:R-:W-:-:S04]  /*0690*/  LOP3.LUT R13, R13, 0x1, RZ, 0xc0, !PT ;  /* 0x000000010d0d7812 */ /* 0x000fc800078ec0ff */
[----:B------:R-:W-:Y:S01]  /*06a0*/  ISETP.NE.U32.AND P1, PT, R13, 0x1, PT ;  /* 0x000000010d00780c */ /* 0x000fe20003f25070 */
[----:B------:R-:W2:Y:S06]  /*06b0*/  LDC.64 R4, c[0x0][0x380] ;  /* 0x0000e000ff047b82 */ /* 0x000eac0000000a00 */
[C---:B0-----:R-:W-:Y:S01]  /*06c0*/  @P0 IMAD R15, R16.reuse, R11, R10 ;  /* 0x0000000b100f0224 */ /* 0x041fe200078e020a */
[----:B------:R-:W-:Y:S01]  /*06d0*/  @P0 IADD3 R13, PT, PT, R17, R16, RZ ;  /* 0x00000010110d0210 */ /* 0x000fe20007ffe0ff */
[----:B------:R-:W0:Y:S01]  /*06e0*/  LDC.64 R6, c[0x0][0x380] ;  /* 0x0000e000ff067b82 */ /* 0x000e220000000a00 */
[----:B------:R-:W-:-:S07]  /*06f0*/  @P0 IADD3 R16, PT, PT, R16, 0x2, RZ ;  /* 0x0000000210100810 */ /* 0x000fce0007ffe0ff */
[----:B------:R-:W3:Y:S01]  /*0700*/  LDC.64 R2, c[0x0][0x388] ;  /* 0x0000e200ff027b82 */ /* 0x000ee20000000a00 */
[----:B-1----:R-:W-:-:S04]  /*0710*/  @P0 IMAD.WIDE R8, R15, 0x4, R8 ;  /* 0x000000040f080825 */ /* 0x002fc800078e0208 */
[----:B------:R-:W-:Y:S01]  /*0720*/  @!P1 IMAD R15, R16, R11, R10 ;  /* 0x0000000b100f9224 */ /* 0x000fe200078e020a */
[----:B------:R-:W4:Y:S01]  /*0730*/  @P0 LDG.E R0, desc[UR6][R8.64] ;  /* 0x0000000608000981 */ /* 0x000f22000c1e1900 */
[----:B--2---:R-:W-:Y:S01]  /*0740*/  @P0 IMAD.WIDE R4, R13, 0x4, R4 ;  /* 0x000000040d040825 */ /* 0x004fe200078e0204 */
[----:B------:R-:W-:-:S03]  /*0750*/  @!P1 IADD3 R13, PT, PT, R17, R16, RZ ;  /* 0x00000010110d9210 */ /* 0x000fc60007ffe0ff */
[----:B------:R-:W-:Y:S01]  /*0760*/  @P0 IMAD.WIDE R16, R11, 0x4, R8 ;  /* 0x000000040b100825 */ /* 0x000fe200078e0208 */
[----:B------:R-:W4:Y:S03]  /*0770*/  @P0 LDG.E R21, desc[UR6][R4.64] ;  /* 0x0000000604150981 */ /* 0x000f26000c1e1900 */
[----:B0-----:R-:W-:Y:S01]  /*0780*/  @!P1 IMAD.WIDE R6, R13, 0x4, R6 ;  /* 0x000000040d069825 */ /* 0x001fe200078e0206 */
        /* <DEDUP_REMOVED lines=8> */
.L_x_5:
[-C--:B-----5:R-:W-:Y:S01]  /*0810*/  FMUL R3, R14, R14.reuse ;  /* 0x0000000e0e037220 */ /* 0x0a0fe20000400000 */
[----:B------:R-:W-:Y:S01]  /*0820*/  HFMA2 R8, -RZ, RZ, 1.125, -9232 ;  /* 0x3c80f082ff087431 */ /* 0x000fe200000001ff */
[----:B------:R-:W-:Y:S01]  /*0830*/  MOV R6, 0x3f800000 ;  /* 0x3f80000000067802 */ /* 0x000fe20000000f00 */
[----:B------:R-:W-:Y:S02]  /*0840*/  IMAD R12, R19, UR8, R12 ;  /* 0x00000008130c7c24 */ /* 0x000fe4000f8e020c */
[----:B------:R-:W-:Y:S02]  /*0850*/  FMUL R3, R3, R14 ;  /* 0x0000000e03037220 */ /* 0x000fe40000400000 */
[----:B------:R-:W-:Y:S02]  /*0860*/  IMAD R11, R12, R11, R10 ;  /* 0x0000000b0c0b7224 */ /* 0x000fe400078e020a */
[----:B------:R-:W-:Y:S01]  /*0870*/  FFMA R3, R3, 0.044714998453855514526, R14 ;  /* 0x3d37271303037823 */ /* 0x000fe2000000000e */
[----:B------:R-:W-:-:S03]  /*0880*/  FMUL R14, R14, 0.5 ;  /* 0x3f0000000e0e7820 */ /* 0x000fc60000400000 */
[----:B------:R-:W-:Y:S02]  /*0890*/  FMUL R4, R3, 0.79788458347320556641 ;  /* 0x3f4c422a03047820 */ /* 0x000fe40000400000 */
[----:B------:R-:W1:Y:S02]  /*08a0*/  LDC.64 R2, c[0x0][0x398] ;  /* 0x0000e600ff027b82 */ /* 0x000e640000000a00 */
[C---:B------:R-:W-:Y:S01]  /*08b0*/  FMUL R0, |R4|.reuse, 2.8853900432586669922 ;  /* 0x4038aa3b04007820 */ /* 0x040fe20000400200 */
[C---:B------:R-:W-:Y:S01]  /*08c0*/  FMUL R9, R4.reuse, R4 ;  /* 0x0000000404097220 */ /* 0x040fe20000400000 */
[C---:B------:R-:W-:Y:S02]  /*08d0*/  FSETP.GE.AND P1, PT, |R4|.reuse, 0.60000002384185791016, PT ;  /* 0x3f19999a0400780b */ /* 0x040fe40003f26200 */
[----:B------:R-:W-:Y:S01]  /*08e0*/  FSETP.GE.AND P0, PT, |R4|, 9.010913848876953125, PT ;  /* 0x41102cb40400780b */ /* 0x000fe20003f06200 */
[----:B------:R-:W-:Y:S01]  /*08f0*/  FFMA R8, R9, R8, -0.052303962409496307373 ;  /* 0xbd563cae09087423 */ /* 0x000fe20000000008 */
[----:B------:R-:W2:Y:S01]  /*0900*/  MUFU.EX2 R0, R0 ;  /* 0x0000000000007308 */ /* 0x000ea20000000800 */
[----:B-1----:R-:W-:-:S04]  /*0910*/  IMAD.WIDE R2, R11, 0x4, R2 ;  /* 0x000000040b027825 */ /* 0x002fc800078e0202 */
[----:B--2---:R-:W-:Y:S01]  /*0920*/  FADD R5, R0, 1 ;  /* 0x3f80000000057421 */ /* 0x004fe20000000000 */
[----:B------:R-:W-:-:S04]  /*0930*/  FFMA R0, R9, R8, 0.1331529766321182251 ;  /* 0x3e08594109007423 */ /* 0x000fc80000000008 */
[C---:B------:R-:W-:Y:S01]  /*0940*/  FFMA R0, R9.reuse, R0, -0.33332768082618713379 ;  /* 0xbeaaa9ed09007423 */ /* 0x040fe20000000000 */
[----:B------:R-:W1:Y:S03]  /*0950*/  MUFU.RCP R5, R5 ;  /* 0x0000000500057308 */ /* 0x000e660000001000 */
[----:B------:R-:W-:Y:S01]  /*0960*/  FFMA R9, R9, R0, RZ ;  /* 0x0000000009097223 */ /* 0x000fe200000000ff */
[----:B-1----:R-:W-:-:S05]  /*0970*/  FFMA R6, R5, -2, R6 ;  /* 0xc000000005067823 */ /* 0x002fca0000000006 */
[----:B------:R-:W-:-:S04]  /*0980*/  FSEL R7, R6, 1, !P0 ;  /* 0x3f80000006077808 */ /* 0x000fc80004000000 */
[--C-:B------:R-:W-:Y:S01]  /*0990*/  LOP3.LUT R7, R7, 0x80000000, R4.reuse, 0xb8, !PT ;  /* 0x8000000007077812 */ /* 0x100fe200078eb804 */
[----:B------:R-:W-:-:S04]  /*09a0*/  @!P1 FFMA R7, R4, R9, R4 ;  /* 0x0000000904079223 */ /* 0x000fc80000000004 */
[----:B------:R-:W-:-:S04]  /*09b0*/  FADD R7, R7, 1 ;  /* 0x3f80000007077421 */ /* 0x000fc80000000000 */
[----:B------:R-:W-:-:S05]  /*09c0*/  FMUL R7, R14, R7 ;  /* 0x000000070e077220 */ /* 0x000fca0000400000 */
[----:B------:R-:W-:Y:S01]  /*09d0*/  STG.E desc[UR6][R2.64], R7 ;  /* 0x0000000702007986 */ /* 0x000fe2000c101906 */
[----:B------:R-:W-:Y:S05]  /*09e0*/  EXIT ;  /* 0x000000000000794d */ /* 0x000fea0003800000 */
.L_x_9:
        /* <DEDUP_REMOVED lines=9> */
.L_x_13:


//--------------------- .text._Z15add_bias_kernelPfPKfii --------------------------
	.section	.text._Z15add_bias_kernelPfPKfii,"ax",@progbits
	.align	128
        .global         _Z15add_bias_kernelPfPKfii
        .type           _Z15add_bias_kernelPfPKfii,@function
        .size           _Z15add_bias_kernelPfPKfii,(.L_x_14 - _Z15add_bias_kernelPfPKfii)
        .other          _Z15add_bias_kernelPfPKfii,@"STO_CUDA_ENTRY STV_DEFAULT"
_Z15add_bias_kernelPfPKfii:
.text._Z15add_bias_kernelPfPKfii:
[----:B------:R-:W-:Y:S01]  /*0000*/  LDC R1, c[0x0][0x37c] ;  /* 0x0000df00ff017b82 */ /* 0x000fe20000000800 */
[----:B------:R-:W0:Y:S07]  /*0010*/  S2R R3, SR_TID.X ;  /* 0x0000000000037919 */ /* 0x000e2e0000002100 */
[----:B------:R-:W0:Y:S08]  /*0020*/  S2UR UR4, SR_CTAID.X ;  /* 0x00000000000479c3 */ /* 0x000e300000002500 */
[----:B------:R-:W0:Y:S08]  /*0030*/  LDC R0, c[0x0][0x360] ;  /* 0x0000d800ff007b82 */ /* 0x000e300000000800 */
[----:B------:R-:W1:Y:S08]  /*0040*/  LDC.64 R6, c[0x0][0x390] ;  /* 0x0000e400ff067b82 */ /* 0x000e700000000a00 */
[----:B------:R-:W2:Y:S01]  /*0050*/  S2UR UR6, SR_CTAID.Y ;  /* 0x00000000000679c3 */ /* 0x000ea20000002600 */
[----:B0-----:R-:W-:-:S05]  /*0060*/  IMAD R0, R0, UR4, R3 ;  /* 0x0000000400007c24 */ /* 0x001fca000f8e0203 */
[----:B-1----:R-:W-:-:S04]  /*0070*/  ISETP.GE.AND P0, PT, R0, R7, PT ;  /* 0x000000070000720c */ /* 0x002fc80003f06270 */
[----:B--2---:R-:W-:-:S13]  /*0080*/  ISETP.LE.OR P0, PT, R6, UR6, P0 ;  /* 0x0000000606007c0c */ /* 0x004fda0008703670 */
[----:B------:R-:W-:Y:S05]  /*0090*/  @P0 EXIT ;  /* 0x000000000000094d */ /* 0x000fea0003800000 */
[----:B------:R-:W0:Y:S01]  /*00a0*/  LDC.64 R2, c[0x0][0x388] ;  /* 0x0000e200ff027b82 */ /* 0x000e220000000a00 */
[----:B------:R-:W1:Y:S01]  /*00b0*/  LDCU.64 UR4, c[0x0][0x358] ;  /* 0x00006b00ff0477ac */ /* 0x000e620008000a00 */
[----:B------:R-:W-:-:S06]  /*00c0*/  IMAD R7, R7, UR6, R0 ;  /* 0x0000000607077c24 */ /* 0x000fcc000f8e0200 */
[----:B------:R-:W2:Y:S01]  /*00d0*/  LDC.64 R4, c[0x0][0x380] ;  /* 0x0000e000ff047b82 */ /* 0x000ea20000000a00 */
[----:B0-----:R-:W-:-:S06]  /*00e0*/  IMAD.WIDE R2, R0, 0x4, R2 ;  /* 0x0000000400027825 */ /* 0x001fcc00078e0202 */
[----:B-1----:R-:W3:Y:S01]  /*00f0*/  LDG.E R2, desc[UR4][R2.64] ;  /* 0x0000000402027981 */ /* 0x002ee2000c1e1900 */
[----:B--2---:R-:W-:-:S05]  /*0100*/  IMAD.WIDE R4, R7, 0x4, R4 ;  /* 0x0000000407047825 */ /* 0x004fca00078e0204 */
[----:B------:R-:W3:Y:S02]  /*0110*/  LDG.E R7, desc[UR4][R4.64] ;  /* 0x0000000404077981 */ /* 0x000ee4000c1e1900 */
[----:B---3--:R-:W-:-:S05]  /*0120*/  FADD R7, R2, R7 ;  /* 0x0000000702077221 */ /* 0x008fca0000000000 */
[----:B------:R-:W-:Y:S01]  /*0130*/  STG.E desc[UR4][R4.64], R7 ;  /* 0x0000000704007986 */ /* 0x000fe2000c101904 */
[----:B------:R-:W-:Y:S05]  /*0140*/  EXIT ;  /* 0x000000000000794d */ /* 0x000fea0003800000 */
.L_x_10:
        /* <DEDUP_REMOVED lines=11> */
.L_x_14:


//--------------------- .text._Z11gelu_kernelPKfPfi --------------------------
	.section	.text._Z11gelu_kernelPKfPfi,"ax",@progbits
	.align	128
        .global         _Z11gelu_kernelPKfPfi
        .type           _Z11gelu_kernelPKfPfi,@function
        .size           _Z11gelu_kernelPKfPfi,(.L_x_15 - _Z11gelu_kernelPKfPfi)
        .other          _Z11gelu_kernelPKfPfi,@"STO_CUDA_ENTRY STV_DEFAULT"
_Z11gelu_kernelPKfPfi:
.text._Z11gelu_kernelPKfPfi:
[----:B------:R-:W-:Y:S01]  /*0000*/  LDC R1, c[0x0][0x37c] ;  /* 0x0000df00ff017b82 */ /* 0x000fe20000000800 */
[----:B------:R-:W0:Y:S07]  /*0010*/  S2R R0, SR_TID.X ;  /* 0x0000000000007919 */ /* 0x000e2e0000002100 */
[----:B------:R-:W0:Y:S01]  /*0020*/  S2UR UR4, SR_CTAID.X ;  /* 0x00000000000479c3 */ /* 0x000e220000002500 */
[----:B------:R-:W1:Y:S07]  /*0030*/  LDCU UR5, c[0x0][0x390] ;  /* 0x00007200ff0577ac */ /* 0x000e6e0008000800 */
[----:B------:R-:W0:Y:S02]  /*0040*/  LDC R5, c[0x0][0x360] ;  /* 0x0000d800ff057b82 */ /* 0x000e240000000800 */
[----:B0-----:R-:W-:-:S05]  /*0050*/  IMAD R5, R5, UR4, R0 ;  /* 0x0000000405057c24 */ /* 0x001fca000f8e0200 */
[----:B-1----:R-:W-:-:S13]  /*0060*/  ISETP.GE.AND P0, PT, R5, UR5, PT ;  /* 0x0000000505007c0c */ /* 0x002fda000bf06270 */
[----:B------:R-:W-:Y:S05]  /*0070*/  @P0 EXIT ;  /* 0x000000000000094d */ /* 0x000fea0003800000 */
[----:B------:R-:W0:Y:S01]  /*0080*/  LDC.64 R2, c[0x0][0x380] ;  /* 0x0000e000ff027b82 */ /* 0x000e220000000a00 */
[----:B------:R-:W1:Y:S01]  /*0090*/  LDCU.64 UR4, c[0x0][0x358] ;  /* 0x00006b00ff0477ac */ /* 0x000e620008000a00 */
[----:B0-----:R-:W-:-:S05]  /*00a0*/  IMAD.WIDE R2, R5, 0x4, R2 ;  /* 0x0000000405027825 */ /* 0x001fca00078e0202 */
[----:B-1----:R0:W2:Y:S01]  /*00b0*/  LDG.E R4, desc[UR4][R2.64] ;  /* 0x0000000402047981 */ /* 0x0020a2000c1e1900 */
[----:B------:R-:W-:Y:S01]  /*00c0*/  MOV R10, 0x3c80f082 ;  /* 0x3c80f082000a7802 */ /* 0x000fe20000000f00 */
[----:B------:R-:W-:Y:S01]  /*00d0*/  HFMA2 R11, -RZ, RZ, 1.875, 0 ;  /* 0x3f800000ff0b7431 */ /* 0x000fe200000001ff */
[----:B0-----:R-:W0:Y:S02]  /*00e0*/  LDC.64 R2, c[0x0][0x388] ;  /* 0x0000e200ff027b82 */ /* 0x001e240000000a00 */
[----:B0-----:R-:W-:-:S04]  /*00f0*/  IMAD.WIDE R2, R5, 0x4, R2 ;  /* 0x0000000405027825 */ /* 0x001fc800078e0202 */
[----:B--2---:R-:W-:-:S04]  /*0100*/  FMUL R7, R4, R4 ;  /* 0x0000000404077220 */ /* 0x004fc80000400000 */
[----:B------:R-:W-:-:S04]  /*0110*/  FMUL R7, R4, R7 ;  /* 0x0000000704077220 */ /* 0x000fc80000400000 */
[----:B------:R-:W-:Y:S01]  /*0120*/  FFMA R7, R7, 0.044714998453855514526, R4 ;  /* 0x3d37271307077823 */ /* 0x000fe20000000004 */
[----:B------:R-:W-:-:S03]  /*0130*/  FMUL R4, R4, 0.5 ;  /* 0x3f00000004047820 */ /* 0x000fc60000400000 */
[----:B------:R-:W-:-:S04]  /*0140*/  FMUL R7, R7, 0.79788458347320556641 ;  /* 0x3f4c422a07077820 */ /* 0x000fc80000400000 */
[C---:B------:R-:W-:Y:S01]  /*0150*/  FMUL R0, |R7|.reuse, 2.8853900432586669922 ;  /* 0x4038aa3b07007820 */ /* 0x040fe20000400200 */
[C---:B------:R-:W-:Y:S01]  /*0160*/  FMUL R9, R7.reuse, R7 ;  /* 0x0000000707097220 */ /* 0x040fe20000400000 */
[C---:B------:R-:W-:Y:S02]  /*0170*/  FSETP.GE.AND P1, PT, |R7|.reuse, 0.60000002384185791016, PT ;  /* 0x3f19999a0700780b */ /* 0x040fe40003f26200 */
[----:B------:R-:W-:Y:S01]  /*0180*/  FSETP.GE.AND P0, PT, |R7|, 9.010913848876953125, PT ;  /* 0x41102cb40700780b */ /* 0x000fe20003f06200 */
[C---:B------:R-:W-:Y:S01]  /*0190*/  FFMA R10, R9.reuse, R10, -0.052303962409496307373 ;  /* 0xbd563cae090a7423 */ /* 0x040fe2000000000a */
[----:B------:R-:W0:Y:S02]  /*01a0*/  MUFU.EX2 R0, R0 ;  /* 0x0000000000007308 */ /* 0x000e240000000800 */
[----:B0-----:R-:W-:Y:S01]  /*01b0*/  FADD R6, R0, 1 ;  /* 0x3f80000000067421 */ /* 0x001fe20000000000 */
[----:B------:R-:W-:-:S04]  /*01c0*/  FFMA R0, R9, R10, 0.1331529766321182251 ;  /* 0x3e08594109007423 */ /* 0x000fc8000000000a */
[C---:B------:R-:W-:Y:S01]  /*01d0*/  FFMA R0, R9.reuse, R0, -0.33332768082618713379 ;  /* 0xbeaaa9ed09007423 */ /* 0x040fe20000000000 */
[----:B------:R-:W0:Y:S03]  /*01e0*/  MUFU.RCP R6, R6 ;  /* 0x0000000600067308 */ /* 0x000e260000001000 */
[----:B------:R-:W-:Y:S01]  /*01f0*/  FFMA R0, R9, R0, RZ ;  /* 0x0000000009007223 */ /* 0x000fe200000000ff */
[----:B0-----:R-:W-:-:S05]  /*0200*/  FFMA R8, R6, -2, R11 ;  /* 0xc000000006087823 */ /* 0x001fca000000000b */
[----:B------:R-:W-:-:S04]  /*0210*/  FSEL R8, R8, 1, !P0 ;  /* 0x3f80000008087808 */ /* 0x000fc80004000000 */
[--C-:B------:R-:W-:Y:S01]  /*0220*/  LOP3.LUT R8, R8, 0x80000000, R7.reuse, 0xb8, !PT ;  /* 0x8000000008087812 */ /* 0x100fe200078eb807 */
[----:B------:R-:W-:-:S04]  /*0230*/  @!P1 FFMA R8, R7, R0, R7 ;  /* 0x0000000007089223 */ /* 0x000fc80000000007 */
[----:B------:R-:W-:-:S04]  /*0240*/  FADD R7, R8, 1 ;  /* 0x3f80000008077421 */ /* 0x000fc80000000000 */
[----:B------:R-:W-:-:S05]  /*0250*/  FMUL R7, R4, R7 ;  /* 0x0000000704077220 */ /* 0x000fca0000400000 */
[----:B------:R-:W-:Y:S01]  /*0260*/  STG.E desc[UR4][R2.64], R7 ;  /* 0x0000000702007986 */ /* 0x000fe2000c101904 */
[----:B------:R-:W-:Y:S05]  /*0270*/  EXIT ;  /* 0x000000000000794d */ /* 0x000fea0003800000 */
.L_x_11:
        /* <DEDUP_REMOVED lines=16> */
.L_x_15:


//--------------------- .nv.shared.reserved.0     --------------------------
	.section	.nv.shared.reserved.0,"aw",@nobits
	.weak		__nv_reservedSMEM_offset_0_alias
	.size		__nv_reservedSMEM_offset_0_alias, 0, 64
	.other		__nv_reservedSMEM_offset_0_alias,@"STO_CUDA_RESERVED_SHARED STV_DEFAULT"
__nv_reservedSMEM_offset_0_alias:
	.zero		0
	.zero		64


//--------------------- .nv.constant0._Z13linear_kernelPKfS0_S0_Pfiiii --------------------------
	.section	.nv.constant0._Z13linear_kernelPKfS0_S0_Pfiiii,"a",@progbits
	.sectionflags	@""
	.align	4
.nv.constant0._Z13linear_kernelPKfS0_S0_Pfiiii:
	.zero		944


//--------------------- .nv.constant0._Z18linear_gelu_kernelPKfS0_S0_Pfiiii --------------------------
	.section	.nv.constant0._Z18linear_gelu_kernelPKfS0_S0_Pfiiii,"a",@progbits
	.sectionflags	@""
	.align	4
.nv.constant0._Z18linear_gelu_kernelPKfS0_S0_Pfiiii:
	.zero		944


//--------------------- .nv.constant0._Z15add_bias_kernelPfPKfii --------------------------
	.section	.nv.constant0._Z15add_bias_kernelPfPKfii,"a",@progbits
	.sectionflags	@""
	.align	4
.nv.constant0._Z15add_bias_kernelPfPKfii:
	.zero		920


//--------------------- .nv.constant0._Z11gelu_kernelPKfPfi --------------------------
	.section	.nv.constant0._Z11gelu_kernelPKfPfi,"a",@progbits
	.sectionflags	@""
	.align	4
.nv.constant0._Z11gelu_kernelPKfPfi:
	.zero		916


//--------------------- SYMBOLS --------------------------

	.type		.nv.reservedSmem.offset0,@object
	.size		.nv.reservedSmem.offset0,0x4
